	.target	sm_90a

	.elftype	@"ET_EXEC"


//--------------------- .note.nv.tkinfo           --------------------------
	.section	.note.nv.tkinfo,"",@"SHT_NOTE"
	.sectionflags	@"SHF_NOTE_NV_TKINFO"
	.tkinfo
        /*0018*/ 	.word	0x00000002
        /*0030*/ 	.string	""
        /*0030*/ 	.string	"ptxas"
        /*0030*/ 	.string	"Cuda compilation tools, release 13.0, V13.0.88"
        /*0030*/ 	.string	"Build cuda_13.0.r13.0/compiler.36424714_0"
        /*0030*/ 	.string	"-arch sm_90a -m 64 "



//--------------------- .note.nv.cuinfo           --------------------------
	.section	.note.nv.cuinfo,"",@"SHT_NOTE"
	.sectionflags	@"SHF_NOTE_NV_CUINFO"
        /*0018*/ 	.short	0x0002
        /*001a*/ 	.short	0x005a
        /*001c*/ 	.short	0x0082
	.zero		2


//--------------------- .nv.info                  --------------------------
	.section	.nv.info,"",@"SHT_CUDA_INFO"
	.align	4


	//----- nvinfo : EIATTR_REGCOUNT
	.align		4
        /*0000*/ 	.byte	0x04, 0x2f
        /*0002*/ 	.short	(.L_15 - .L_14)
	.align		4
.L_14:
        /*0004*/ 	.word	index@(_ZN7cutlass13device_kernelINS_4gemm6kernel13GemmUniversalIN4cute5tupleIJiiiiEEENS1_10collective13CollectiveMmaINS1_34MainloopSm90TmaGmmaWarpSpecializedILi6ENS5_IJNS4_1CILi2EEENSA_ILi1EEESC_EEENS1_32KernelTmaWarpSpecializedPingpongEEENS5_IJNSA_ILi64EEENSA_ILi224EEESG_EEENS_10bfloat16_tENS5_IJlSC_lEEESJ_SK_NS4_8TiledMMAINS4_8MMA_AtomIJNS4_4SM904GMMA27MMA_64x32x16_F32BF16BF16_SSILNSO_5MajorE0ELSQ_0ELNSO_7ScaleInE1ELSR_1EEEEEENS4_6LayoutINS5_IJSC_SC_SC_EEENS5_IJNSA_ILi0EEESW_SW_EEEEENS5_IJNS4_10UnderscoreESZ_SZ_EEEEENS4_13SM90_TMA_LOADENS4_14ComposedLayoutINS4_7SwizzleILi3ELi4ELi3EEENS4_18smem_ptr_flag_bitsILi16EEENSU_INS5_IJNSA_ILi8EEESG_EEENS5_IJSG_SC_EEEEEEEvNS4_8identityENS4_23SM90_TMA_LOAD_MULTICASTES1C_vS1D_EENS_8epilogue10collective6detail29Sm90TmaWarpSpecializedAdapterINS1H_15DefaultEpilogueISJ_SK_SK_NS1G_6thread17LinearCombinationISJ_Li1EffLNS1L_9ScaleType4KindE0ELNS_15FloatRoundStyleE2ESJ_EENS1_15EpilogueDefaultEEEEEvvEEEEvNT_6ParamsE)
        /*0008*/ 	.word	0x000000a8


	//----- nvinfo : EIATTR_FRAME_SIZE
	.align		4
.L_15:
        /*000c*/ 	.byte	0x04, 0x11
        /*000e*/ 	.short	(.L_17 - .L_16)
	.align		4
.L_16:
        /*0010*/ 	.word	index@(_ZN7cutlass13device_kernelINS_4gemm6kernel13GemmUniversalIN4cute5tupleIJiiiiEEENS1_10collective13CollectiveMmaINS1_34MainloopSm90TmaGmmaWarpSpecializedILi6ENS5_IJNS4_1CILi2EEENSA_ILi1EEESC_EEENS1_32KernelTmaWarpSpecializedPingpongEEENS5_IJNSA_ILi64EEENSA_ILi224EEESG_EEENS_10bfloat16_tENS5_IJlSC_lEEESJ_SK_NS4_8TiledMMAINS4_8MMA_AtomIJNS4_4SM904GMMA27MMA_64x32x16_F32BF16BF16_SSILNSO_5MajorE0ELSQ_0ELNSO_7ScaleInE1ELSR_1EEEEEENS4_6LayoutINS5_IJSC_SC_SC_EEENS5_IJNSA_ILi0EEESW_SW_EEEEENS5_IJNS4_10UnderscoreESZ_SZ_EEEEENS4_13SM90_TMA_LOADENS4_14ComposedLayoutINS4_7SwizzleILi3ELi4ELi3EEENS4_18smem_ptr_flag_bitsILi16EEENSU_INS5_IJNSA_ILi8EEESG_EEENS5_IJSG_SC_EEEEEEEvNS4_8identityENS4_23SM90_TMA_LOAD_MULTICASTES1C_vS1D_EENS_8epilogue10collective6detail29Sm90TmaWarpSpecializedAdapterINS1H_15DefaultEpilogueISJ_SK_SK_NS1G_6thread17LinearCombinationISJ_Li1EffLNS1L_9ScaleType4KindE0ELNS_15FloatRoundStyleE2ESJ_EENS1_15EpilogueDefaultEEEEEvvEEEEvNT_6ParamsE)
        /*0014*/ 	.word	0x00000008


	//----- nvinfo : EIATTR_MIN_STACK_SIZE
	.align		4
.L_17:
        /*0018*/ 	.byte	0x04, 0x12
        /*001a*/ 	.short	(.L_19 - .L_18)
	.align		4
.L_18:
        /*001c*/ 	.word	index@(_ZN7cutlass13device_kernelINS_4gemm6kernel13GemmUniversalIN4cute5tupleIJiiiiEEENS1_10collective13CollectiveMmaINS1_34MainloopSm90TmaGmmaWarpSpecializedILi6ENS5_IJNS4_1CILi2EEENSA_ILi1EEESC_EEENS1_32KernelTmaWarpSpecializedPingpongEEENS5_IJNSA_ILi64EEENSA_ILi224EEESG_EEENS_10bfloat16_tENS5_IJlSC_lEEESJ_SK_NS4_8TiledMMAINS4_8MMA_AtomIJNS4_4SM904GMMA27MMA_64x32x16_F32BF16BF16_SSILNSO_5MajorE0ELSQ_0ELNSO_7ScaleInE1ELSR_1EEEEEENS4_6LayoutINS5_IJSC_SC_SC_EEENS5_IJNSA_ILi0EEESW_SW_EEEEENS5_IJNS4_10UnderscoreESZ_SZ_EEEEENS4_13SM90_TMA_LOADENS4_14ComposedLayoutINS4_7SwizzleILi3ELi4ELi3EEENS4_18smem_ptr_flag_bitsILi16EEENSU_INS5_IJNSA_ILi8EEESG_EEENS5_IJSG_SC_EEEEEEEvNS4_8identityENS4_23SM90_TMA_LOAD_MULTICASTES1C_vS1D_EENS_8epilogue10collective6detail29Sm90TmaWarpSpecializedAdapterINS1H_15DefaultEpilogueISJ_SK_SK_NS1G_6thread17LinearCombinationISJ_Li1EffLNS1L_9ScaleType4KindE0ELNS_15FloatRoundStyleE2ESJ_EENS1_15EpilogueDefaultEEEEEvvEEEEvNT_6ParamsE)
        /*0020*/ 	.word	0x00000008
.L_19:


//--------------------- .nv.compat                --------------------------
	.section	.nv.compat,"",@"SHT_CUDA_COMPAT_INFO"
	.align	4
        /*0000*/ 	.byte	0x02, 0x09, 0x01, 0x00, 0x02, 0x02, 0x04, 0x00, 0x02, 0x05, 0x05, 0x00, 0x03, 0x07, 0x01, 0x01
        /*0010*/ 	.byte	0x02, 0x03, 0x01, 0x00, 0x02, 0x06, 0x01, 0x00, 0x04, 0x0b, 0x08, 0x00, 0x00, 0x00, 0x00, 0x00
        /*0020*/ 	.byte	0x00, 0x00, 0x00, 0x00


//--------------------- .nv.info._ZN7cutlass13device_kernelINS_4gemm6kernel13GemmUniversalIN4cute5tupleIJiiiiEEENS1_10collective13CollectiveMmaINS1_34MainloopSm90TmaGmmaWarpSpecializedILi6ENS5_IJNS4_1CILi2EEENSA_ILi1EEESC_EEENS1_32KernelTmaWarpSpecializedPingpongEEENS5_IJNSA_ILi64EEENSA_ILi224EEESG_EEENS_10bfloat16_tENS5_IJlSC_lEEESJ_SK_NS4_8TiledMMAINS4_8MMA_AtomIJNS4_4SM904GMMA27MMA_64x32x16_F32BF16BF16_SSILNSO_5MajorE0ELSQ_0ELNSO_7ScaleInE1ELSR_1EEEEEENS4_6LayoutINS5_IJSC_SC_SC_EEENS5_IJNSA_ILi0EEESW_SW_EEEEENS5_IJNS4_10UnderscoreESZ_SZ_EEEEENS4_13SM90_TMA_LOADENS4_14ComposedLayoutINS4_7SwizzleILi3ELi4ELi3EEENS4_18smem_ptr_flag_bitsILi16EEENSU_INS5_IJNSA_ILi8EEESG_EEENS5_IJSG_SC_EEEEEEEvNS4_8identityENS4_23SM90_TMA_LOAD_MULTICASTES1C_vS1D_EENS_8epilogue10collective6detail29Sm90TmaWarpSpecializedAdapterINS1H_15DefaultEpilogueISJ_SK_SK_NS1G_6thread17LinearCombinationISJ_Li1EffLNS1L_9ScaleType4KindE0ELNS_15FloatRoundStyleE2ESJ_EENS1_15EpilogueDefaultEEEEEvvEEEEvNT_6ParamsE --------------------------
	.section	.nv.info._ZN7cutlass13device_kernelINS_4gemm6kernel13GemmUniversalIN4cute5tupleIJiiiiEEENS1_10collective13CollectiveMmaINS1_34MainloopSm90TmaGmmaWarpSpecializedILi6ENS5_IJNS4_1CILi2EEENSA_ILi1EEESC_EEENS1_32KernelTmaWarpSpecializedPingpongEEENS5_IJNSA_ILi64EEENSA_ILi224EEESG_EEENS_10bfloat16_tENS5_IJlSC_lEEESJ_SK_NS4_8TiledMMAINS4_8MMA_AtomIJNS4_4SM904GMMA27MMA_64x32x16_F32BF16BF16_SSILNSO_5MajorE0ELSQ_0ELNSO_7ScaleInE1ELSR_1EEEEEENS4_6LayoutINS5_IJSC_SC_SC_EEENS5_IJNSA_ILi0EEESW_SW_EEEEENS5_IJNS4_10UnderscoreESZ_SZ_EEEEENS4_13SM90_TMA_LOADENS4_14ComposedLayoutINS4_7SwizzleILi3ELi4ELi3EEENS4_18smem_ptr_flag_bitsILi16EEENSU_INS5_IJNSA_ILi8EEESG_EEENS5_IJSG_SC_EEEEEEEvNS4_8identityENS4_23SM90_TMA_LOAD_MULTICASTES1C_vS1D_EENS_8epilogue10collective6detail29Sm90TmaWarpSpecializedAdapterINS1H_15DefaultEpilogueISJ_SK_SK_NS1G_6thread17LinearCombinationISJ_Li1EffLNS1L_9ScaleType4KindE0ELNS_15FloatRoundStyleE2ESJ_EENS1_15EpilogueDefaultEEEEEvvEEEEvNT_6ParamsE,"",@"SHT_CUDA_INFO"
	.sectionflags	@""
	.align	4


	//----- nvinfo : EIATTR_CUDA_API_VERSION
	.align		4
        /*0000*/ 	.byte	0x04, 0x37
        /*0002*/ 	.short	(.L_21 - .L_20)
.L_20:
        /*0004*/ 	.word	0x00000082


	//----- nvinfo : EIATTR_KPARAM_INFO
	.align		4
.L_21:
        /*0008*/ 	.byte	0x04, 0x17
        /*000a*/ 	.short	(.L_23 - .L_22)
.L_22:
        /*000c*/ 	.word	0x00000000
        /*0010*/ 	.short	0x0000
        /*0012*/ 	.short	0x0070
        /*0014*/ 	.byte	0x00, 0xf0, 0x01, 0x10


	//----- nvinfo : EIATTR_SPARSE_MMA_MASK
	.align		4
.L_23:
        /*0018*/ 	.byte	0x03, 0x50
        /*001a*/ 	.short	0x0000


	//----- nvinfo : EIATTR_MAXREG_COUNT
	.align		4
        /*001c*/ 	.byte	0x03, 0x1b
        /*001e*/ 	.short	0x00a8


	//----- nvinfo : EIATTR_NUM_BARRIERS
	.align		4
        /*0020*/ 	.byte	0x02, 0x4c
        /*0022*/ 	.byte	0x01
	.zero		1


	//----- nvinfo : EIATTR_EXTERNS
	.align		4
        /*0024*/ 	.byte	0x04, 0x0f
        /*0026*/ 	.short	(.L_25 - .L_24)


	//   ....[0]....
	.align		4
.L_24:
        /*0028*/ 	.word	index@(__assertfail)


	//----- nvinfo : EIATTR_ANNOTATIONS
	.align		4
.L_25:
        /*002c*/ 	.byte	0x04, 0x55
        /*002e*/ 	.short	(.L_27 - .L_26)


	//   ....[0]....
.L_26:
        /*0030*/ 	.word	0x00000001
        /*0034*/ 	.byte	0xf0, 0x0d, 0x00, 0x00, 0x01, 0x00, 0x00, 0x00, 0xd0, 0xa8, 0x00, 0x00, 0x01, 0x00, 0x00, 0x00
        /*0044*/ 	.byte	0x40, 0xb5, 0x00, 0x00


	//----- nvinfo : EIATTR_MERCURY_ISA_VERSION
	.align		4
.L_27:
        /*0048*/ 	.byte	0x03, 0x5f
        /*004a*/ 	.short	0x0101


	//----- nvinfo : EIATTR_INT_WARP_WIDE_INSTR_OFFSETS
	.align		4
        /*004c*/ 	.byte	0x04, 0x31
        /*004e*/ 	.short	(.L_29 - .L_28)


	//   ....[0]....
.L_28:
        /*0050*/ 	.word	0x00000570


	//   ....[1]....
        /*0054*/ 	.word	0x000005a0


	//   ....[2]....
        /*0058*/ 	.word	0x000005e0


	//   ....[3]....
        /*005c*/ 	.word	0x00000710


	//   ....[4]....
        /*0060*/ 	.word	0x00000720


	//   ....[5]....
        /*0064*/ 	.word	0x00000730


	//   ....[6]....
        /*0068*/ 	.word	0x000007d0


	//   ....[7]....
        /*006c*/ 	.word	0x00000810


	//   ....[8]....
        /*0070*/ 	.word	0x00003260


	//----- nvinfo : EIATTR_COOP_GROUP_MASK_REGIDS
	.align		4
.L_29:
        /*0074*/ 	.byte	0x04, 0x29
        /*0076*/ 	.short	(.L_31 - .L_30)


	//   ....[0]....
.L_30:
        /*0078*/ 	.word	0xffffffff


	//   ....[1]....
        /*007c*/ 	.word	0xffffffff


	//   ....[2]....
        /*0080*/ 	.word	0xffffffff


	//   ....[3]....
        /*0084*/ 	.word	0xffffffff


	//   ....[4]....
        /*0088*/ 	.word	0xffffffff


	//   ....[5]....
        /*008c*/ 	.word	0xffffffff


	//   ....[6]....
        /*0090*/ 	.word	0xffffffff


	//----- nvinfo : EIATTR_COOP_GROUP_INSTR_OFFSETS
	.align		4
.L_31:
        /*0094*/ 	.byte	0x04, 0x28
        /*0096*/ 	.short	(.L_33 - .L_32)


	//   ....[0]....
.L_32:
        /*0098*/ 	.word	0x00000070


	//   ....[1]....
        /*009c*/ 	.word	0x00000080


	//   ....[2]....
        /*00a0*/ 	.word	0x00000140


	//   ....[3]....
        /*00a4*/ 	.word	0x00000330


	//   ....[4]....
        /*00a8*/ 	.word	0x00000370


	//   ....[5]....
        /*00ac*/ 	.word	0x00000750


	//   ....[6]....
        /*00b0*/ 	.word	0x00000990


	//----- nvinfo : EIATTR_REG_RECONFIG
	.align		4
.L_33:
        /*00b4*/ 	.byte	0x01, 0x54
	.zero		2


	//----- nvinfo : EIATTR_SYSCALL_OFFSETS
	.align		4
        /*00b8*/ 	.byte	0x04, 0x46
        /*00ba*/ 	.short	(.L_35 - .L_34)


	//   ....[0]....
.L_34:
        /*00bc*/ 	.word	0x00001820


	//----- nvinfo : EIATTR_MBARRIER_INSTR_OFFSETS
	.align		4
.L_35:
        /*00c0*/ 	.byte	0x04, 0x39
        /*00c2*/ 	.short	(.L_37 - .L_36)


	//   ....[0]....
.L_36:
        /*00c4*/ 	.word	0x00000260
        /*00c8*/ 	.word	0x000000ff
        /*00cc*/ 	.word	0x00000000
        /*00d0*/ 	.short	0x0100
        /*00d2*/ 	.byte	0x08
	.zero		1


	//   ....[1]....
        /*00d4*/ 	.word	0x00000270
        /*00d8*/ 	.word	0x000000ff
        /*00dc*/ 	.word	0x00000030
        /*00e0*/ 	.short	0x0100
        /*00e2*/ 	.byte	0x08
	.zero		1


	//   ....[2]....
        /*00e4*/ 	.word	0x00000280
        /*00e8*/ 	.word	0x000000ff
        /*00ec*/ 	.word	0x00000008
        /*00f0*/ 	.short	0x0100
        /*00f2*/ 	.byte	0x08
	.zero		1


	//   ....[3]....
        /*00f4*/ 	.word	0x00000290
        /*00f8*/ 	.word	0x000000ff
        /*00fc*/ 	.word	0x00000038
        /*0100*/ 	.short	0x0100
        /*0102*/ 	.byte	0x08
	.zero		1


	//   ....[4]....
        /*0104*/ 	.word	0x000002a0
        /*0108*/ 	.word	0x000000ff
        /*010c*/ 	.word	0x00000010
        /*0110*/ 	.short	0x0100
        /*0112*/ 	.byte	0x08
	.zero		1


	//   ....[5]....
        /*0114*/ 	.word	0x000002b0
        /*0118*/ 	.word	0x000000ff
        /*011c*/ 	.word	0x00000040
        /*0120*/ 	.short	0x0100
        /*0122*/ 	.byte	0x08
	.zero		1


	//   ....[6]....
        /*0124*/ 	.word	0x000002c0
        /*0128*/ 	.word	0x000000ff
        /*012c*/ 	.word	0x00000018
        /*0130*/ 	.short	0x0100
        /*0132*/ 	.byte	0x08
	.zero		1


	//   ....[7]....
        /*0134*/ 	.word	0x000002d0
        /*0138*/ 	.word	0x000000ff
        /*013c*/ 	.word	0x00000048
        /*0140*/ 	.short	0x0100
        /*0142*/ 	.byte	0x08
	.zero		1


	//   ....[8]....
        /*0144*/ 	.word	0x000002e0
        /*0148*/ 	.word	0x000000ff
        /*014c*/ 	.word	0x00000020
        /*0150*/ 	.short	0x0100
        /*0152*/ 	.byte	0x08
	.zero		1


	//   ....[9]....
        /*0154*/ 	.word	0x000002f0
        /*0158*/ 	.word	0x000000ff
        /*015c*/ 	.word	0x00000050
        /*0160*/ 	.short	0x0100
        /*0162*/ 	.byte	0x08
	.zero		1


	//   ....[10]....
        /*0164*/ 	.word	0x00000300
        /*0168*/ 	.word	0x000000ff
        /*016c*/ 	.word	0x00000028
        /*0170*/ 	.short	0x0100
        /*0172*/ 	.byte	0x08
	.zero		1


	//   ....[11]....
        /*0174*/ 	.word	0x00000310
        /*0178*/ 	.word	0x000000ff
        /*017c*/ 	.word	0x00000058
        /*0180*/ 	.short	0x0100
        /*0182*/ 	.byte	0x08
	.zero		1


	//   ....[12]....
        /*0184*/ 	.word	0x00000840
        /*0188*/ 	.word	0x000000ff
        /*018c*/ 	.word	0x00000090
        /*0190*/ 	.short	0x0100
        /*0192*/ 	.byte	0x08
	.zero		1


	//   ....[13]....
        /*0194*/ 	.word	0x000008d0
        /*0198*/ 	.word	0x000000ff
        /*019c*/ 	.word	0x00000098
        /*01a0*/ 	.short	0x0100
        /*01a2*/ 	.byte	0x08
	.zero		1


	//   ....[14]....
        /*01a4*/ 	.word	0x00000910
        /*01a8*/ 	.word	0x000000ff
        /*01ac*/ 	.word	0x00000070
        /*01b0*/ 	.short	0x0100
        /*01b2*/ 	.byte	0x09
	.zero		1


	//   ....[15]....
        /*01b4*/ 	.word	0x00000920
        /*01b8*/ 	.word	0x000000ff
        /*01bc*/ 	.word	0x00000078
        /*01c0*/ 	.short	0x0100
        /*01c2*/ 	.byte	0x09
	.zero		1


	//   ....[16]....
        /*01c4*/ 	.word	0x00000930
        /*01c8*/ 	.word	0x000000ff
        /*01cc*/ 	.word	0x00000080
        /*01d0*/ 	.short	0x0100
        /*01d2*/ 	.byte	0x09
	.zero		1


	//   ....[17]....
        /*01d4*/ 	.word	0x00000940
        /*01d8*/ 	.word	0x000000ff
        /*01dc*/ 	.word	0x00000088
        /*01e0*/ 	.short	0x0100
        /*01e2*/ 	.byte	0x09
	.zero		1


	//   ....[18]....
        /*01e4*/ 	.word	0x00001700
        /*01e8*/ 	.word	0x0000008f
        /*01ec*/ 	.word	0x00000000
        /*01f0*/ 	.short	0x010a
        /*01f2*/ 	.byte	0x29
	.zero		1


	//   ....[19]....
        /*01f4*/ 	.word	0x000018a0
        /*01f8*/ 	.word	0x00000003
        /*01fc*/ 	.word	0x00000000
        /*0200*/ 	.short	0x010a
        /*0202*/ 	.byte	0x3f
	.zero		1


	//   ....[20]....
        /*0204*/ 	.word	0x00001900
        /*0208*/ 	.word	0x00000003
        /*020c*/ 	.word	0x00000000
        /*0210*/ 	.short	0x010a
        /*0212*/ 	.byte	0x3f
	.zero		1


	//   ....[21]....
        /*0214*/ 	.word	0x00002560
        /*0218*/ 	.word	0x000000ff
        /*021c*/ 	.word	0x00000000
        /*0220*/ 	.short	0x010a
        /*0222*/ 	.byte	0x04
	.zero		1


	//   ....[22]....
        /*0224*/ 	.word	0x000025a0
        /*0228*/ 	.word	0x000000ff
        /*022c*/ 	.word	0x00000000
        /*0230*/ 	.short	0x010a
        /*0232*/ 	.byte	0x04
	.zero		1


	//   ....[23]....
        /*0234*/ 	.word	0x00003100
        /*0238*/ 	.word	0x00000005
        /*023c*/ 	.word	0x00000000
        /*0240*/ 	.short	0x0101
        /*0242*/ 	.byte	0x3f
	.zero		1


	//   ....[24]....
        /*0244*/ 	.word	0x00003200
        /*0248*/ 	.word	0x00000090
        /*024c*/ 	.word	0x00000000
        /*0250*/ 	.short	0x0101
        /*0252*/ 	.byte	0x2a
	.zero		1


	//   ....[25]....
        /*0254*/ 	.word	0x00003300
        /*0258*/ 	.word	0x00000003
        /*025c*/ 	.word	0x00000000
        /*0260*/ 	.short	0x0101
        /*0262*/ 	.byte	0x3f
	.zero		1


	//   ....[26]....
        /*0264*/ 	.word	0x000033c0
        /*0268*/ 	.word	0x0000008f
        /*026c*/ 	.word	0x00000010
        /*0270*/ 	.short	0x010a
        /*0272*/ 	.byte	0x29
	.zero		1


	//   ....[27]....
        /*0274*/ 	.word	0x0000a8f0
        /*0278*/ 	.word	0x00000092
        /*027c*/ 	.word	0x00000000
        /*0280*/ 	.short	0x0101
        /*0282*/ 	.byte	0x2a
	.zero		1


	//   ....[28]....
        /*0284*/ 	.word	0x0000b280
        /*0288*/ 	.word	0x0000000c
        /*028c*/ 	.word	0x00000030
        /*0290*/ 	.short	0x010a
        /*0292*/ 	.byte	0x3f
	.zero		1


	//   ....[29]....
        /*0294*/ 	.word	0x0000b650
        /*0298*/ 	.word	0x00000005
        /*029c*/ 	.word	0x00000098
        /*02a0*/ 	.short	0x0101
        /*02a2*/ 	.byte	0x3f
	.zero		1


	//   ....[30]....
        /*02a4*/ 	.word	0x0000bdd0
        /*02a8*/ 	.word	0x00000009
        /*02ac*/ 	.word	0x00000000
        /*02b0*/ 	.short	0x010a
        /*02b2*/ 	.byte	0x3f
	.zero		1


	//   ....[31]....
        /*02b4*/ 	.word	0x0000be50
        /*02b8*/ 	.word	0x00000008
        /*02bc*/ 	.word	0x00000000
        /*02c0*/ 	.short	0x010a
        /*02c2*/ 	.byte	0x3f
	.zero		1


	//   ....[32]....
        /*02c4*/ 	.word	0x0000bee0
        /*02c8*/ 	.word	0x00000009
        /*02cc*/ 	.word	0x00000000
        /*02d0*/ 	.short	0x010a
        /*02d2*/ 	.byte	0x3f
	.zero		1


	//   ....[33]....
        /*02d4*/ 	.word	0x0000bf70
        /*02d8*/ 	.word	0x00000008
        /*02dc*/ 	.word	0x00000000
        /*02e0*/ 	.short	0x010a
        /*02e2*/ 	.byte	0x3f
	.zero		1


	//   ....[34]....
        /*02e4*/ 	.word	0x0000c000
        /*02e8*/ 	.word	0x0000000b
        /*02ec*/ 	.word	0x00000000
        /*02f0*/ 	.short	0x010a
        /*02f2*/ 	.byte	0x3f
	.zero		1


	//   ....[35]....
        /*02f4*/ 	.word	0x0000c090
        /*02f8*/ 	.word	0x00000003
        /*02fc*/ 	.word	0x00000000
        /*0300*/ 	.short	0x010a
        /*0302*/ 	.byte	0x3f
	.zero		1


	//   ....[36]....
        /*0304*/ 	.word	0x0000c0f0
        /*0308*/ 	.word	0x00000091
        /*030c*/ 	.word	0x00000000
        /*0310*/ 	.short	0x010a
        /*0312*/ 	.byte	0x3f
	.zero		1


	//   ....[37]....
        /*0314*/ 	.word	0x0000c140
        /*0318*/ 	.word	0x00000003
        /*031c*/ 	.word	0x00000000
        /*0320*/ 	.short	0x010a
        /*0322*/ 	.byte	0x3f
	.zero		1


	//   ....[38]....
        /*0324*/ 	.word	0x0000c1a0
        /*0328*/ 	.word	0x00000005
        /*032c*/ 	.word	0x00000000
        /*0330*/ 	.short	0x010a
        /*0332*/ 	.byte	0x3f
	.zero		1


	//   ....[39]....
        /*0334*/ 	.word	0x0000c1f0
        /*0338*/ 	.word	0x00000091
        /*033c*/ 	.word	0x00000010
        /*0340*/ 	.short	0x010a
        /*0342*/ 	.byte	0x3f
	.zero		1


	//   ....[40]....
        /*0344*/ 	.word	0x0000c2c0
        /*0348*/ 	.word	0x0000000c
        /*034c*/ 	.word	0x00000030
        /*0350*/ 	.short	0x010a
        /*0352*/ 	.byte	0x3f
	.zero		1


	//   ....[41]....
        /*0354*/ 	.word	0x0000c390
        /*0358*/ 	.word	0x00000009
        /*035c*/ 	.word	0x00000000
        /*0360*/ 	.short	0x010a
        /*0362*/ 	.byte	0x3f
	.zero		1


	//   ....[42]....
        /*0364*/ 	.word	0x0000c3e0
        /*0368*/ 	.word	0x00000008
        /*036c*/ 	.word	0x00000000
        /*0370*/ 	.short	0x010a
        /*0372*/ 	.byte	0x3f
	.zero		1


	//   ....[43]....
        /*0374*/ 	.word	0x0000c430
        /*0378*/ 	.word	0x00000009
        /*037c*/ 	.word	0x00000000
        /*0380*/ 	.short	0x010a
        /*0382*/ 	.byte	0x3f
	.zero		1


	//   ....[44]....
        /*0384*/ 	.word	0x0000c480
        /*0388*/ 	.word	0x00000008
        /*038c*/ 	.word	0x00000000
        /*0390*/ 	.short	0x010a
        /*0392*/ 	.byte	0x3f
	.zero		1


	//   ....[45]....
        /*0394*/ 	.word	0x0000c4d0
        /*0398*/ 	.word	0x0000000b
        /*039c*/ 	.word	0x00000000
        /*03a0*/ 	.short	0x010a
        /*03a2*/ 	.byte	0x3f
	.zero		1


	//----- nvinfo : EIATTR_NUM_MBARRIERS
	.align		4
.L_37:
        /*03a4*/ 	.byte	0x03, 0x38
        /*03a6*/ 	.short	0x0012


	//----- nvinfo : EIATTR_EXIT_INSTR_OFFSETS
	.align		4
        /*03a8*/ 	.byte	0x04, 0x1c
        /*03aa*/ 	.short	(.L_39 - .L_38)


	//   ....[0]....
.L_38:
        /*03ac*/ 	.word	0x00001430


	//   ....[1]....
        /*03b0*/ 	.word	0x00001490


	//   ....[2]....
        /*03b4*/ 	.word	0x0000af80


	//   ....[3]....
        /*03b8*/ 	.word	0x0000afb0


	//   ....[4]....
        /*03bc*/ 	.word	0x0000c0e0


	//----- nvinfo : EIATTR_MAX_THREADS
	.align		4
.L_39:
        /*03c0*/ 	.byte	0x04, 0x05
        /*03c2*/ 	.short	(.L_41 - .L_40)
.L_40:
        /*03c4*/ 	.word	0x00000180
        /*03c8*/ 	.word	0x00000001
        /*03cc*/ 	.word	0x00000001


	//----- nvinfo : EIATTR_CRS_STACK_SIZE
	.align		4
.L_41:
        /*03d0*/ 	.byte	0x04, 0x1e
        /*03d2*/ 	.short	(.L_43 - .L_42)
.L_42:
        /*03d4*/ 	.word	0x00000000


	//----- nvinfo : EIATTR_CBANK_PARAM_SIZE
	.align		4
.L_43:
        /*03d8*/ 	.byte	0x03, 0x19
        /*03da*/ 	.short	0x0470


	//----- nvinfo : EIATTR_PARAM_CBANK
	.align		4
        /*03dc*/ 	.byte	0x04, 0x0a
        /*03de*/ 	.short	(.L_45 - .L_44)
	.align		4
.L_44:
        /*03e0*/ 	.word	index@(.nv.constant0._ZN7cutlass13device_kernelINS_4gemm6kernel13GemmUniversalIN4cute5tupleIJiiiiEEENS1_10collective13CollectiveMmaINS1_34MainloopSm90TmaGmmaWarpSpecializedILi6ENS5_IJNS4_1CILi2EEENSA_ILi1EEESC_EEENS1_32KernelTmaWarpSpecializedPingpongEEENS5_IJNSA_ILi64EEENSA_ILi224EEESG_EEENS_10bfloat16_tENS5_IJlSC_lEEESJ_SK_NS4_8TiledMMAINS4_8MMA_AtomIJNS4_4SM904GMMA27MMA_64x32x16_F32BF16BF16_SSILNSO_5MajorE0ELSQ_0ELNSO_7ScaleInE1ELSR_1EEEEEENS4_6LayoutINS5_IJSC_SC_SC_EEENS5_IJNSA_ILi0EEESW_SW_EEEEENS5_IJNS4_10UnderscoreESZ_SZ_EEEEENS4_13SM90_TMA_LOADENS4_14ComposedLayoutINS4_7SwizzleILi3ELi4ELi3EEENS4_18smem_ptr_flag_bitsILi16EEENSU_INS5_IJNSA_ILi8EEESG_EEENS5_IJSG_SC_EEEEEEEvNS4_8identityENS4_23SM90_TMA_LOAD_MULTICASTES1C_vS1D_EENS_8epilogue10collective6detail29Sm90TmaWarpSpecializedAdapterINS1H_15DefaultEpilogueISJ_SK_SK_NS1G_6thread17LinearCombinationISJ_Li1EffLNS1L_9ScaleType4KindE0ELNS_15FloatRoundStyleE2ESJ_EENS1_15EpilogueDefaultEEEEEvvEEEEvNT_6ParamsE)
        /*03e4*/ 	.short	0x0210
        /*03e6*/ 	.short	0x0470


	//----- nvinfo : EIATTR_SW_WAR
	.align		4
.L_45:
        /*03e8*/ 	.byte	0x04, 0x36
        /*03ea*/ 	.short	(.L_47 - .L_46)
.L_46:
        /*03ec*/ 	.word	0x00000008
.L_47:


//--------------------- .nv.callgraph             --------------------------
	.section	.nv.callgraph,"",@"SHT_CUDA_CALLGRAPH"
	.align	4
	.sectionentsize	8
	.align		4
        /*0000*/ 	.word	0x00000000
	.align		4
        /*0004*/ 	.word	0xffffffff
	.align		4
        /*0008*/ 	.word	index@(_ZN7cutlass13device_kernelINS_4gemm6kernel13GemmUniversalIN4cute5tupleIJiiiiEEENS1_10collective13CollectiveMmaINS1_34MainloopSm90TmaGmmaWarpSpecializedILi6ENS5_IJNS4_1CILi2EEENSA_ILi1EEESC_EEENS1_32KernelTmaWarpSpecializedPingpongEEENS5_IJNSA_ILi64EEENSA_ILi224EEESG_EEENS_10bfloat16_tENS5_IJlSC_lEEESJ_SK_NS4_8TiledMMAINS4_8MMA_AtomIJNS4_4SM904GMMA27MMA_64x32x16_F32BF16BF16_SSILNSO_5MajorE0ELSQ_0ELNSO_7ScaleInE1ELSR_1EEEEEENS4_6LayoutINS5_IJSC_SC_SC_EEENS5_IJNSA_ILi0EEESW_SW_EEEEENS5_IJNS4_10UnderscoreESZ_SZ_EEEEENS4_13SM90_TMA_LOADENS4_14ComposedLayoutINS4_7SwizzleILi3ELi4ELi3EEENS4_18smem_ptr_flag_bitsILi16EEENSU_INS5_IJNSA_ILi8EEESG_EEENS5_IJSG_SC_EEEEEEEvNS4_8identityENS4_23SM90_TMA_LOAD_MULTICASTES1C_vS1D_EENS_8epilogue10collective6detail29Sm90TmaWarpSpecializedAdapterINS1H_15DefaultEpilogueISJ_SK_SK_NS1G_6thread17LinearCombinationISJ_Li1EffLNS1L_9ScaleType4KindE0ELNS_15FloatRoundStyleE2ESJ_EENS1_15EpilogueDefaultEEEEEvvEEEEvNT_6ParamsE)
	.align		4
        /*000c*/ 	.word	index@(__assertfail)
	.align		4
        /*0010*/ 	.word	0x00000000
	.align		4
        /*0014*/ 	.word	0xfffffffe
	.align		4
        /*0018*/ 	.word	0x00000000
	.align		4
        /*001c*/ 	.word	0xfffffffd
	.align		4
        /*0020*/ 	.word	0x00000000
	.align		4
        /*0024*/ 	.word	0xfffffffc


//--------------------- .nv.constant4             --------------------------
	.section	.nv.constant4,"a",@progbits
	.align	8
	.align		8
.nv.constant4:
        /*0000*/ 	.dword	__assertfail
	.align		8
        /*0008*/ 	.dword	__unnamed_1
	.align		8
        /*0010*/ 	.dword	_ZN40_INTERNAL_c10f1022_4_k_cu_155dde0c_145784cuda3std3__45__cpo5beginE
	.align		8
        /*0018*/ 	.dword	_ZN40_INTERNAL_c10f1022_4_k_cu_155dde0c_145784cuda3std3__45__cpo3endE
	.align		8
        /*0020*/ 	.dword	_ZN40_INTERNAL_c10f1022_4_k_cu_155dde0c_145784cuda3std3__45__cpo6cbeginE
	.align		8
        /*0028*/ 	.dword	_ZN40_INTERNAL_c10f1022_4_k_cu_155dde0c_145784cuda3std3__45__cpo4cendE
	.align		8
        /*0030*/ 	.dword	_ZN40_INTERNAL_c10f1022_4_k_cu_155dde0c_145784cuda3std3__442_GLOBAL__N__c10f1022_4_k_cu_155dde0c_145786ignoreE
	.align		8
        /*0038*/ 	.dword	_ZN40_INTERNAL_c10f1022_4_k_cu_155dde0c_145784cuda3std3__419piecewise_constructE
	.align		8
        /*0040*/ 	.dword	_ZN40_INTERNAL_c10f1022_4_k_cu_155dde0c_145784cuda3std3__48in_placeE
	.align		8
        /*0048*/ 	.dword	_ZN40_INTERNAL_c10f1022_4_k_cu_155dde0c_145784cuda3std6ranges3__45__cpo4swapE
	.align		8
        /*0050*/ 	.dword	_ZN40_INTERNAL_c10f1022_4_k_cu_155dde0c_145784cuda3std6ranges3__45__cpo9iter_moveE
	.align		8
        /*0058*/ 	.dword	_ZN40_INTERNAL_c10f1022_4_k_cu_155dde0c_145784cute7productE
	.align		8
        /*0060*/ 	.dword	_ZN40_INTERNAL_c10f1022_4_k_cu_155dde0c_145784cute1_E
	.align		8
        /*0068*/ 	.dword	$str$22
	.align		8
        /*0070*/ 	.dword	$str$23


//--------------------- .text._ZN7cutlass13device_kernelINS_4gemm6kernel13GemmUniversalIN4cute5tupleIJiiiiEEENS1_10collective13CollectiveMmaINS1_34MainloopSm90TmaGmmaWarpSpecializedILi6ENS5_IJNS4_1CILi2EEENSA_ILi1EEESC_EEENS1_32KernelTmaWarpSpecializedPingpongEEENS5_IJNSA_ILi64EEENSA_ILi224EEESG_EEENS_10bfloat16_tENS5_IJlSC_lEEESJ_SK_NS4_8TiledMMAINS4_8MMA_AtomIJNS4_4SM904GMMA27MMA_64x32x16_F32BF16BF16_SSILNSO_5MajorE0ELSQ_0ELNSO_7ScaleInE1ELSR_1EEEEEENS4_6LayoutINS5_IJSC_SC_SC_EEENS5_IJNSA_ILi0EEESW_SW_EEEEENS5_IJNS4_10UnderscoreESZ_SZ_EEEEENS4_13SM90_TMA_LOADENS4_14ComposedLayoutINS4_7SwizzleILi3ELi4ELi3EEENS4_18smem_ptr_flag_bitsILi16EEENSU_INS5_IJNSA_ILi8EEESG_EEENS5_IJSG_SC_EEEEEEEvNS4_8identityENS4_23SM90_TMA_LOAD_MULTICASTES1C_vS1D_EENS_8epilogue10collective6detail29Sm90TmaWarpSpecializedAdapterINS1H_15DefaultEpilogueISJ_SK_SK_NS1G_6thread17LinearCombinationISJ_Li1EffLNS1L_9ScaleType4KindE0ELNS_15FloatRoundStyleE2ESJ_EENS1_15EpilogueDefaultEEEEEvvEEEEvNT_6ParamsE --------------------------
	.section	.text._ZN7cutlass13device_kernelINS_4gemm6kernel13GemmUniversalIN4cute5tupleIJiiiiEEENS1_10collective13CollectiveMmaINS1_34MainloopSm90TmaGmmaWarpSpecializedILi6ENS5_IJNS4_1CILi2EEENSA_ILi1EEESC_EEENS1_32KernelTmaWarpSpecializedPingpongEEENS5_IJNSA_ILi64EEENSA_ILi224EEESG_EEENS_10bfloat16_tENS5_IJlSC_lEEESJ_SK_NS4_8TiledMMAINS4_8MMA_AtomIJNS4_4SM904GMMA27MMA_64x32x16_F32BF16BF16_SSILNSO_5MajorE0ELSQ_0ELNSO_7ScaleInE1ELSR_1EEEEEENS4_6LayoutINS5_IJSC_SC_SC_EEENS5_IJNSA_ILi0EEESW_SW_EEEEENS5_IJNS4_10UnderscoreESZ_SZ_EEEEENS4_13SM90_TMA_LOADENS4_14ComposedLayoutINS4_7SwizzleILi3ELi4ELi3EEENS4_18smem_ptr_flag_bitsILi16EEENSU_INS5_IJNSA_ILi8EEESG_EEENS5_IJSG_SC_EEEEEEEvNS4_8identityENS4_23SM90_TMA_LOAD_MULTICASTES1C_vS1D_EENS_8epilogue10collective6detail29Sm90TmaWarpSpecializedAdapterINS1H_15DefaultEpilogueISJ_SK_SK_NS1G_6thread17LinearCombinationISJ_Li1EffLNS1L_9ScaleType4KindE0ELNS_15FloatRoundStyleE2ESJ_EENS1_15EpilogueDefaultEEEEEvvEEEEvNT_6ParamsE,"ax",@progbits
	.align	128
.text._ZN7cutlass13device_kernelINS_4gemm6kernel13GemmUniversalIN4cute5tupleIJiiiiEEENS1_10collective13CollectiveMmaINS1_34MainloopSm90TmaGmmaWarpSpecializedILi6ENS5_IJNS4_1CILi2EEENSA_ILi1EEESC_EEENS1_32KernelTmaWarpSpecializedPingpongEEENS5_IJNSA_ILi64EEENSA_ILi224EEESG_EEENS_10bfloat16_tENS5_IJlSC_lEEESJ_SK_NS4_8TiledMMAINS4_8MMA_AtomIJNS4_4SM904GMMA27MMA_64x32x16_F32BF16BF16_SSILNSO_5MajorE0ELSQ_0ELNSO_7ScaleInE1ELSR_1EEEEEENS4_6LayoutINS5_IJSC_SC_SC_EEENS5_IJNSA_ILi0EEESW_SW_EEEEENS5_IJNS4_10UnderscoreESZ_SZ_EEEEENS4_13SM90_TMA_LOADENS4_14ComposedLayoutINS4_7SwizzleILi3ELi4ELi3EEENS4_18smem_ptr_flag_bitsILi16EEENSU_INS5_IJNSA_ILi8EEESG_EEENS5_IJSG_SC_EEEEEEEvNS4_8identityENS4_23SM90_TMA_LOAD_MULTICASTES1C_vS1D_EENS_8epilogue10collective6detail29Sm90TmaWarpSpecializedAdapterINS1H_15DefaultEpilogueISJ_SK_SK_NS1G_6thread17LinearCombinationISJ_Li1EffLNS1L_9ScaleType4KindE0ELNS_15FloatRoundStyleE2ESJ_EENS1_15EpilogueDefaultEEEEEvvEEEEvNT_6ParamsE:
        .type           _ZN7cutlass13device_kernelINS_4gemm6kernel13GemmUniversalIN4cute5tupleIJiiiiEEENS1_10collective13CollectiveMmaINS1_34MainloopSm90TmaGmmaWarpSpecializedILi6ENS5_IJNS4_1CILi2EEENSA_ILi1EEESC_EEENS1_32KernelTmaWarpSpecializedPingpongEEENS5_IJNSA_ILi64EEENSA_ILi224EEESG_EEENS_10bfloat16_tENS5_IJlSC_lEEESJ_SK_NS4_8TiledMMAINS4_8MMA_AtomIJNS4_4SM904GMMA27MMA_64x32x16_F32BF16BF16_SSILNSO_5MajorE0ELSQ_0ELNSO_7ScaleInE1ELSR_1EEEEEENS4_6LayoutINS5_IJSC_SC_SC_EEENS5_IJNSA_ILi0EEESW_SW_EEEEENS5_IJNS4_10UnderscoreESZ_SZ_EEEEENS4_13SM90_TMA_LOADENS4_14ComposedLayoutINS4_7SwizzleILi3ELi4ELi3EEENS4_18smem_ptr_flag_bitsILi16EEENSU_INS5_IJNSA_ILi8EEESG_EEENS5_IJSG_SC_EEEEEEEvNS4_8identityENS4_23SM90_TMA_LOAD_MULTICASTES1C_vS1D_EENS_8epilogue10collective6detail29Sm90TmaWarpSpecializedAdapterINS1H_15DefaultEpilogueISJ_SK_SK_NS1G_6thread17LinearCombinationISJ_Li1EffLNS1L_9ScaleType4KindE0ELNS_15FloatRoundStyleE2ESJ_EENS1_15EpilogueDefaultEEEEEvvEEEEvNT_6ParamsE,@function
        .size           _ZN7cutlass13device_kernelINS_4gemm6kernel13GemmUniversalIN4cute5tupleIJiiiiEEENS1_10collective13CollectiveMmaINS1_34MainloopSm90TmaGmmaWarpSpecializedILi6ENS5_IJNS4_1CILi2EEENSA_ILi1EEESC_EEENS1_32KernelTmaWarpSpecializedPingpongEEENS5_IJNSA_ILi64EEENSA_ILi224EEESG_EEENS_10bfloat16_tENS5_IJlSC_lEEESJ_SK_NS4_8TiledMMAINS4_8MMA_AtomIJNS4_4SM904GMMA27MMA_64x32x16_F32BF16BF16_SSILNSO_5MajorE0ELSQ_0ELNSO_7ScaleInE1ELSR_1EEEEEENS4_6LayoutINS5_IJSC_SC_SC_EEENS5_IJNSA_ILi0EEESW_SW_EEEEENS5_IJNS4_10UnderscoreESZ_SZ_EEEEENS4_13SM90_TMA_LOADENS4_14ComposedLayoutINS4_7SwizzleILi3ELi4ELi3EEENS4_18smem_ptr_flag_bitsILi16EEENSU_INS5_IJNSA_ILi8EEESG_EEENS5_IJSG_SC_EEEEEEEvNS4_8identityENS4_23SM90_TMA_LOAD_MULTICASTES1C_vS1D_EENS_8epilogue10collective6detail29Sm90TmaWarpSpecializedAdapterINS1H_15DefaultEpilogueISJ_SK_SK_NS1G_6thread17LinearCombinationISJ_Li1EffLNS1L_9ScaleType4KindE0ELNS_15FloatRoundStyleE2ESJ_EENS1_15EpilogueDefaultEEEEEvvEEEEvNT_6ParamsE,(.L_x_301 - _ZN7cutlass13device_kernelINS_4gemm6kernel13GemmUniversalIN4cute5tupleIJiiiiEEENS1_10collective13CollectiveMmaINS1_34MainloopSm90TmaGmmaWarpSpecializedILi6ENS5_IJNS4_1CILi2EEENSA_ILi1EEESC_EEENS1_32KernelTmaWarpSpecializedPingpongEEENS5_IJNSA_ILi64EEENSA_ILi224EEESG_EEENS_10bfloat16_tENS5_IJlSC_lEEESJ_SK_NS4_8TiledMMAINS4_8MMA_AtomIJNS4_4SM904GMMA27MMA_64x32x16_F32BF16BF16_SSILNSO_5MajorE0ELSQ_0ELNSO_7ScaleInE1ELSR_1EEEEEENS4_6LayoutINS5_IJSC_SC_SC_EEENS5_IJNSA_ILi0EEESW_SW_EEEEENS5_IJNS4_10UnderscoreESZ_SZ_EEEEENS4_13SM90_TMA_LOADENS4_14ComposedLayoutINS4_7SwizzleILi3ELi4ELi3EEENS4_18smem_ptr_flag_bitsILi16EEENSU_INS5_IJNSA_ILi8EEESG_EEENS5_IJSG_SC_EEEEEEEvNS4_8identityENS4_23SM90_TMA_LOAD_MULTICASTES1C_vS1D_EENS_8epilogue10collective6detail29Sm90TmaWarpSpecializedAdapterINS1H_15DefaultEpilogueISJ_SK_SK_NS1G_6thread17LinearCombinationISJ_Li1EffLNS1L_9ScaleType4KindE0ELNS_15FloatRoundStyleE2ESJ_EENS1_15EpilogueDefaultEEEEEvvEEEEvNT_6ParamsE)
        .other          _ZN7cutlass13device_kernelINS_4gemm6kernel13GemmUniversalIN4cute5tupleIJiiiiEEENS1_10collective13CollectiveMmaINS1_34MainloopSm90TmaGmmaWarpSpecializedILi6ENS5_IJNS4_1CILi2EEENSA_ILi1EEESC_EEENS1_32KernelTmaWarpSpecializedPingpongEEENS5_IJNSA_ILi64EEENSA_ILi224EEESG_EEENS_10bfloat16_tENS5_IJlSC_lEEESJ_SK_NS4_8TiledMMAINS4_8MMA_AtomIJNS4_4SM904GMMA27MMA_64x32x16_F32BF16BF16_SSILNSO_5MajorE0ELSQ_0ELNSO_7ScaleInE1ELSR_1EEEEEENS4_6LayoutINS5_IJSC_SC_SC_EEENS5_IJNSA_ILi0EEESW_SW_EEEEENS5_IJNS4_10UnderscoreESZ_SZ_EEEEENS4_13SM90_TMA_LOADENS4_14ComposedLayoutINS4_7SwizzleILi3ELi4ELi3EEENS4_18smem_ptr_flag_bitsILi16EEENSU_INS5_IJNSA_ILi8EEESG_EEENS5_IJSG_SC_EEEEEEEvNS4_8identityENS4_23SM90_TMA_LOAD_MULTICASTES1C_vS1D_EENS_8epilogue10collective6detail29Sm90TmaWarpSpecializedAdapterINS1H_15DefaultEpilogueISJ_SK_SK_NS1G_6thread17LinearCombinationISJ_Li1EffLNS1L_9ScaleType4KindE0ELNS_15FloatRoundStyleE2ESJ_EENS1_15EpilogueDefaultEEEEEvvEEEEvNT_6ParamsE,@"STO_CUDA_ENTRY STV_DEFAULT"
_ZN7cutlass13device_kernelINS_4gemm6kernel13GemmUniversalIN4cute5tupleIJiiiiEEENS1_10collective13CollectiveMmaINS1_34MainloopSm90TmaGmmaWarpSpecializedILi6ENS5_IJNS4_1CILi2EEENSA_ILi1EEESC_EEENS1_32KernelTmaWarpSpecializedPingpongEEENS5_IJNSA_ILi64EEENSA_ILi224EEESG_EEENS_10bfloat16_tENS5_IJlSC_lEEESJ_SK_NS4_8TiledMMAINS4_8MMA_AtomIJNS4_4SM904GMMA27MMA_64x32x16_F32BF16BF16_SSILNSO_5MajorE0ELSQ_0ELNSO_7ScaleInE1ELSR_1EEEEEENS4_6LayoutINS5_IJSC_SC_SC_EEENS5_IJNSA_ILi0EEESW_SW_EEEEENS5_IJNS4_10UnderscoreESZ_SZ_EEEEENS4_13SM90_TMA_LOADENS4_14ComposedLayoutINS4_7SwizzleILi3ELi4ELi3EEENS4_18smem_ptr_flag_bitsILi16EEENSU_INS5_IJNSA_ILi8EEESG_EEENS5_IJSG_SC_EEEEEEEvNS4_8identityENS4_23SM90_TMA_LOAD_MULTICASTES1C_vS1D_EENS_8epilogue10collective6detail29Sm90TmaWarpSpecializedAdapterINS1H_15DefaultEpilogueISJ_SK_SK_NS1G_6thread17LinearCombinationISJ_Li1EffLNS1L_9ScaleType4KindE0ELNS_15FloatRoundStyleE2ESJ_EENS1_15EpilogueDefaultEEEEEvvEEEEvNT_6ParamsE:
[----:B------:R-:W0:Y:S02]  /*0000*/  LDC R1, c[0x0][0x28] ;  /* 0x00000a00ff017b82 */ /* 0x000e240000000800 */
[----:B0-----:R-:W-:Y:S01]  /*0010*/  VIADD R1, R1, 0xfffffff8 ;  /* 0xfffffff801017836 */ /* 0x001fe20000000000 */
[----:B------:R-:W0:Y:S01]  /*0020*/  S2R R4, SR_TID.X ;  /* 0x0000000000047919 */ /* 0x000e220000002100 */
[----:B------:R-:W-:Y:S01]  /*0030*/  ELECT P0, URZ, PT ;  /* 0x00000000003f782f */ /* 0x000fe20003800000 */
[----:B------:R-:W-:Y:S01]  /*0040*/  BSSY B0, `(.L_x_0) ;  /* 0x000000f000007945 */ /* 0x000fe20003800000 */
[--C-:B0-----:R-:W-:Y:S02]  /*0050*/  SHF.R.U32.HI R2, RZ, 0x5, R4.reuse ;  /* 0x00000005ff027819 */ /* 0x101fe40000011604 */
[----:B------:R-:W-:-:S03]  /*0060*/  SHF.R.U32.HI R7, RZ, 0x7, R4 ;  /* 0x00000007ff077819 */ /* 0x000fc60000011604 */
[----:B------:R-:W0:Y:S04]  /*0070*/  SHFL.IDX PT, R5, R2, RZ, 0x1f ;  /* 0x00001fff02057589 */ /* 0x000e2800000e0000 */
[----:B------:R1:W2:Y:S01]  /*0080*/  SHFL.IDX PT, R10, R7, RZ, 0x1f ;  /* 0x00001fff070a7589 */ /* 0x0002a200000e0000 */
[----:B0-----:R-:W-:-:S13]  /*0090*/  ISETP.NE.OR P0, PT, R5, RZ, !P0 ;  /* 0x000000ff0500720c */ /* 0x001fda0004705670 */
[----:B-12---:R-:W-:Y:S05]  /*00a0*/  @P0 BRA `(.L_x_1) ;  /* 0x0000000000200947 */ /* 0x006fea0003800000 */
[----:B------:R-:W-:Y:S02]  /*00b0*/  ULDC.64 UR4, c[0x0][0x198] ;  /* 0x0000660000047ab9 */ /* 0x000fe40000000a00 */
[----:B------:R-:W-:Y:S02]  /*00c0*/  UIADD3 UR6, UP0, UR4, 0xf0, URZ ;  /* 0x000000f004067890 */ /* 0x000fe4000ff1e03f */
[----:B------:R-:W-:Y:S02]  /*00d0*/  UIADD3 UR4, UP1, UR4, 0x1f0, URZ ;  /* 0x000001f004047890 */ /* 0x000fe4000ff3e03f */
[----:B------:R-:W-:Y:S02]  /*00e0*/  UIADD3.X UR7, URZ, UR5, URZ, UP0, !UPT ;  /* 0x000000053f077290 */ /* 0x000fe400087fe43f */
[----:B------:R-:W-:-:S07]  /*00f0*/  UIADD3.X UR5, URZ, UR5, URZ, UP1, !UPT ;  /* 0x000000053f057290 */ /* 0x000fce0008ffe43f */
[----:B------:R0:W-:Y:S02]  /*0100*/  UTMACCTL.PF [UR6] ;  /* 0x00000000060079b9 */ /* 0x0001e40008040000 */
[----:B------:R0:W-:Y:S02]  /*0110*/  UTMACCTL.PF [UR4] ;  /* 0x00000000040079b9 */ /* 0x0001e40008040000 */
[----:B0-----:R-:W-:Y:S01]  /*0120*/  NOP ;  /* 0x0000000000007918 */ /* 0x001fe20000000000 */
.L_x_1:
[----:B------:R-:W-:Y:S05]  /*0130*/  BSYNC B0 ;  /* 0x0000000000007941 */ /* 0x000fea0003800000 */
.L_x_0:
[----:B------:R-:W0:Y:S01]  /*0140*/  SHFL.IDX PT, R8, R2, RZ, 0x1f ;  /* 0x00001fff02087589 */ /* 0x000e2200000e0000 */
[----:B------:R-:W-:-:S04]  /*0150*/  SHF.R.S32.HI R3, RZ, 0x1f, R4 ;  /* 0x0000001fff037819 */ /* 0x000fc80000011404 */
[----:B------:R-:W-:Y:S02]  /*0160*/  LEA.HI R3, R3, R4, RZ, 0x7 ;  /* 0x0000000403037211 */ /* 0x000fe400078f38ff */
[----:B0-----:R-:W-:-:S13]  /*0170*/  ISETP.NE.AND P0, PT, R8, RZ, PT ;  /* 0x000000ff0800720c */ /* 0x001fda0003f05270 */
[----:B------:R-:W-:Y:S05]  /*0180*/  @P0 BRA `(.L_x_2) ;  /* 0x0000000000680947 */ /* 0x000fea0003800000 */
[----:B------:R-:W0:Y:S01]  /*0190*/  S2UR UR8, SR_CgaCtaId ;  /* 0x00000000000879c3 */ /* 0x000e220000008800 */
[----:B------:R-:W-:Y:S01]  /*01a0*/  UMOV UR4, 0x400 ;  /* 0x0000040000047882 */ /* 0x000fe20000000000 */
[----:B------:R-:W-:Y:S01]  /*01b0*/  UMOV UR5, 0x1 ;  /* 0x0000000100057882 */ /* 0x000fe20000000000 */
[----:B------:R-:W-:Y:S01]  /*01c0*/  UMOV UR6, 0x2 ;  /* 0x0000000200067882 */ /* 0x000fe20000000000 */
[----:B------:R-:W-:Y:S01]  /*01d0*/  ELECT P0, URZ, PT ;  /* 0x00000000003f782f */ /* 0x000fe20003800000 */
[----:B------:R-:W-:-:S04]  /*01e0*/  UIADD3 UR6, -UR6, 0x100000, URZ ;  /* 0x0010000006067890 */ /* 0x000fc8000fffe13f */
[----:B------:R-:W-:Y:S02]  /*01f0*/  USHF.L.U32 UR7, UR6, 0xb, URZ ;  /* 0x0000000b06077899 */ /* 0x000fe4000800063f */
[----:B------:R-:W-:Y:S02]  /*0200*/  USHF.L.U32 UR6, UR6, 0x1, URZ ;  /* 0x0000000106067899 */ /* 0x000fe4000800063f */
[----:B0-----:R-:W-:Y:S02]  /*0210*/  ULEA UR8, UR8, UR4, 0x18 ;  /* 0x0000000408087291 */ /* 0x001fe4000f8ec03f */
[----:B------:R-:W-:-:S04]  /*0220*/  UIADD3 UR4, -UR5, 0x100000, URZ ;  /* 0x0010000005047890 */ /* 0x000fc8000fffe13f */
[----:B------:R-:W-:Y:S02]  /*0230*/  USHF.L.U32 UR5, UR4, 0xb, URZ ;  /* 0x0000000b04057899 */ /* 0x000fe4000800063f */
[----:B------:R-:W-:Y:S01]  /*0240*/  USHF.L.U32 UR4, UR4, 0x1, URZ ;  /* 0x0000000104047899 */ /* 0x000fe2000800063f */
[----:B------:R-:W0:Y:S11]  /*0250*/  FENCE.VIEW.ASYNC.S ;  /* 0x00000000000073c6 */ /* 0x000e360000000000 */
[----:B0-----:R0:W1:Y:S01]  /*0260*/  SYNCS.EXCH.64 URZ, [UR8], UR4 ;  /* 0x00000004083f75b2 */ /* 0x0010620008000100 */
[----:B------:R0:W2:Y:S01]  /*0270*/  SYNCS.EXCH.64 URZ, [UR8+0x30], UR6 ;  /* 0x00003006083f75b2 */ /* 0x0000a20008000100 */
[----:B------:R0:W3:Y:S01]  /*0280*/  SYNCS.EXCH.64 URZ, [UR8+0x8], UR4 ;  /* 0x00000804083f75b2 */ /* 0x0000e20008000100 */
[----:B------:R0:W4:Y:S01]  /*0290*/  SYNCS.EXCH.64 URZ, [UR8+0x38], UR6 ;  /* 0x00003806083f75b2 */ /* 0x0001220008000100 */
[----:B------:R0:W0:Y:S01]  /*02a0*/  SYNCS.EXCH.64 URZ, [UR8+0x10], UR4 ;  /* 0x00001004083f75b2 */ /* 0x0000220008000100 */
[----:B------:R0:W0:Y:S01]  /*02b0*/  SYNCS.EXCH.64 URZ, [UR8+0x40], UR6 ;  /* 0x00004006083f75b2 */ /* 0x0000220008000100 */
[----:B------:R0:W0:Y:S01]  /*02c0*/  SYNCS.EXCH.64 URZ, [UR8+0x18], UR4 ;  /* 0x00001804083f75b2 */ /* 0x0000220008000100 */
[----:B------:R0:W0:Y:S01]  /*02d0*/  SYNCS.EXCH.64 URZ, [UR8+0x48], UR6 ;  /* 0x00004806083f75b2 */ /* 0x0000220008000100 */
[----:B------:R0:W0:Y:S01]  /*02e0*/  SYNCS.EXCH.64 URZ, [UR8+0x20], UR4 ;  /* 0x00002004083f75b2 */ /* 0x0000220008000100 */
[----:B------:R0:W0:Y:S01]  /*02f0*/  SYNCS.EXCH.64 URZ, [UR8+0x50], UR6 ;  /* 0x00005006083f75b2 */ /* 0x0000220008000100 */
[----:B------:R0:W0:Y:S01]  /*0300*/  SYNCS.EXCH.64 URZ, [UR8+0x28], UR4 ;  /* 0x00002804083f75b2 */ /* 0x0000220008000100 */
[----:B------:R0:W0:Y:S01]  /*0310*/  SYNCS.EXCH.64 URZ, [UR8+0x58], UR6 ;  /* 0x00005806083f75b2 */ /* 0x0000220008000100 */
[----:B------:R-:W-:Y:S01]  /*0320*/  NOP ;  /* 0x0000000000007918 */ /* 0x000fe20000000000 */
.L_x_2:
[----:B------:R-:W5:Y:S01]  /*0330*/  SHFL.IDX PT, R13, R2, RZ, 0x1f ;  /* 0x00001fff020d7589 */ /* 0x000f6200000e0000 */
[----:B------:R-:W1:Y:S01]  /*0340*/  S2UR UR12, SR_CTAID.X ;  /* 0x00000000000c79c3 */ /* 0x000e620000002500 */
[----:B------:R-:W-:Y:S02]  /*0350*/  LOP3.LUT R3, R3, 0xffffff80, RZ, 0xc0, !PT ;  /* 0xffffff8003037812 */ /* 0x000fe400078ec0ff */
[----:B------:R-:W-:Y:S01]  /*0360*/  ELECT P0, URZ, PT ;  /* 0x00000000003f782f */ /* 0x000fe20003800000 */
[----:B------:R2:W3:Y:S01]  /*0370*/  SHFL.IDX PT, R12, R2, RZ, 0x1f ;  /* 0x00001fff020c7589 */ /* 0x0004e200000e0000 */
[----:B------:R-:W-:Y:S01]  /*0380*/  ELECT P1, URZ, PT ;  /* 0x00000000003f782f */ /* 0x000fe20003820000 */
[----:B------:R-:W-:Y:S01]  /*0390*/  NOP ;  /* 0x0000000000007918 */ /* 0x000fe20000000000 */
[----:B------:R-:W-:Y:S01]  /*03a0*/  IMAD.IADD R3, R4, 0x1, -R3 ;  /* 0x0000000104037824 */ /* 0x000fe200078e0a03 */
[----:B------:R-:W4:Y:S01]  /*03b0*/  S2R R6, SR_CTAID.Y ;  /* 0x0000000000067919 */ /* 0x000f220000002600 */
[----:B0-----:R-:W-:Y:S01]  /*03c0*/  ULDC UR4, c[0x0][0x150] ;  /* 0x0000540000047ab9 */ /* 0x001fe20000000800 */
[----:B------:R-:W0:Y:S01]  /*03d0*/  LDC R14, c[0x0][0x144] ;  /* 0x00005100ff0e7b82 */ /* 0x000e220000000800 */
[----:B------:R-:W-:Y:S01]  /*03e0*/  UMOV UR11, 0x80 ;  /* 0x00000080000b7882 */ /* 0x000fe20000000000 */
[----:B------:R-:W-:Y:S01]  /*03f0*/  SHF.R.S32.HI R0, RZ, 0x1f, R3 ;  /* 0x0000001fff007819 */ /* 0x000fe20000011403 */
[----:B------:R-:W-:Y:S01]  /*0400*/  NOP ;  /* 0x0000000000007918 */ /* 0x000fe20000000000 */
[C---:B------:R-:W-:Y:S01]  /*0410*/  VIADD R35, R10.reuse, 0xffffffff ;  /* 0xffffffff0a237836 */ /* 0x040fe20000000000 */
[----:B------:R-:W-:Y:S01]  /*0420*/  ISETP.NE.AND P4, PT, R10, RZ, PT ;  /* 0x000000ff0a00720c */ /* 0x000fe20003f85270 */
[----:B------:R-:W-:Y:S01]  /*0430*/  IMAD.MOV.U32 R137, RZ, RZ, 0x1 ;  /* 0x00000001ff897424 */ /* 0x000fe200078e00ff */
[----:B------:R-:W-:Y:S01]  /*0440*/  LEA.HI R9, R0, R3, RZ, 0x3 ;  /* 0x0000000300097211 */ /* 0x000fe200078f18ff */
[----:B------:R-:W0:Y:S01]  /*0450*/  LDC R15, c[0x0][0x140] ;  /* 0x00005000ff0f7b82 */ /* 0x000e220000000800 */
[----:B------:R-:W-:-:S02]  /*0460*/  ISETP.GE.U32.AND P6, PT, R35, 0x2, PT ;  /* 0x000000022300780c */ /* 0x000fc40003fc6070 */
[--C-:B------:R-:W-:Y:S02]  /*0470*/  SHF.R.S32.HI R11, RZ, 0x3, R9.reuse ;  /* 0x00000003ff0b7819 */ /* 0x100fe40000011409 */
[----:B--2---:R-:W-:Y:S02]  /*0480*/  SHF.R.S32.HI R2, RZ, 0x1f, R9 ;  /* 0x0000001fff027819 */ /* 0x004fe40000011409 */
[----:B------:R-:W-:Y:S01]  /*0490*/  SHF.R.S32.HI R9, RZ, 0x1f, R8 ;  /* 0x0000001fff097819 */ /* 0x000fe20000011408 */
[----:B------:R-:W2:Y:S01]  /*04a0*/  LDC R25, c[0x0][0x148] ;  /* 0x00005200ff197b82 */ /* 0x000ea20000000800 */
[----:B-----5:R-:W-:Y:S02]  /*04b0*/  ISETP.NE.OR P0, PT, R13, RZ, !P0 ;  /* 0x000000ff0d00720c */ /* 0x020fe40004705670 */
[----:B-1----:R-:W-:Y:S02]  /*04c0*/  I2FP.F32.U32 R13, UR12 ;  /* 0x0000000c000d7c45 */ /* 0x002fe40008201000 */
[----:B------:R-:W-:-:S02]  /*04d0*/  LEA.HI R2, R2, R11, RZ, 0x2 ;  /* 0x0000000b02027211 */ /* 0x000fc400078f10ff */
[----:B------:R-:W-:Y:S01]  /*04e0*/  LEA.HI R9, R9, R8, RZ, 0x2 ;  /* 0x0000000809097211 */ /* 0x000fe200078f10ff */
[----:B------:R-:W-:Y:S01]  /*04f0*/  FMUL R13, R13, UR4 ;  /* 0x000000040d0d7c20 */ /* 0x000fe20008400000 */
[----:B---3--:R-:W-:Y:S01]  /*0500*/  ISETP.NE.OR P1, PT, R12, RZ, !P1 ;  /* 0x000000ff0c00720c */ /* 0x008fe20004f25670 */
[----:B------:R-:W-:Y:S01]  /*0510*/  ULDC UR4, c[0x0][0x154] ;  /* 0x0000550000047ab9 */ /* 0x000fe20000000800 */
[----:B------:R-:W-:Y:S02]  /*0520*/  LOP3.LUT R12, R2, 0xfffffffc, RZ, 0xc0, !PT ;  /* 0xfffffffc020c7812 */ /* 0x000fe400078ec0ff */
[----:B------:R-:W-:Y:S01]  /*0530*/  LOP3.LUT R9, R9, 0x3ffffffc, RZ, 0xc0, !PT ;  /* 0x3ffffffc09097812 */ /* 0x000fe200078ec0ff */
[----:B------:R-:W1:Y:S01]  /*0540*/  F2I.U32.TRUNC.NTZ R13, R13 ;  /* 0x0000000d000d7305 */ /* 0x000e62000020f000 */
[----:B------:R-:W-:Y:S01]  /*0550*/  SHF.R.S32.HI R2, RZ, 0x1f, R5 ;  /* 0x0000001fff027819 */ /* 0x000fe20000011405 */
[----:B------:R-:W-:Y:S01]  /*0560*/  IMAD.IADD R12, R11, 0x1, -R12 ;  /* 0x000000010b0c7824 */ /* 0x000fe200078e0a0c */
[----:B------:R-:W-:Y:S01]  /*0570*/  VOTEU.ALL UP1, P0 ;  /* 0x00000000003f7886 */ /* 0x000fe20000020000 */
[----:B------:R-:W-:Y:S01]  /*0580*/  IMAD.IADD R9, R8, 0x1, -R9 ;  /* 0x0000000108097824 */ /* 0x000fe200078e0a09 */
[----:B------:R-:W-:Y:S01]  /*0590*/  LEA.HI R2, R2, R5, RZ, 0x2 ;  /* 0x0000000502027211 */ /* 0x000fe200078f10ff */
[----:B------:R-:W-:Y:S01]  /*05a0*/  VOTEU.ALL UP0, P0 ;  /* 0x00000000003f7886 */ /* 0x000fe20000000000 */
[----:B----4-:R-:W-:Y:S01]  /*05b0*/  I2FP.F32.U32 R8, R6 ;  /* 0x0000000600087245 */ /* 0x010fe20000201000 */
[----:B------:R-:W-:Y:S01]  /*05c0*/  IMAD R9, R9, 0x4, R12 ;  /* 0x0000000409097824 */ /* 0x000fe200078e020c */
[----:B------:R-:W-:Y:S01]  /*05d0*/  LOP3.LUT R2, R2, 0xfffffffc, RZ, 0xc0, !PT ;  /* 0xfffffffc02027812 */ /* 0x000fe200078ec0ff */
[----:B------:R-:W-:Y:S01]  /*05e0*/  VOTEU.ALL UP2, P1 ;  /* 0x00000000003f7886 */ /* 0x000fe20000840000 */
[----:B------:R-:W3:Y:S01]  /*05f0*/  @!UP1 S2UR UR7, SR_CgaCtaId ;  /* 0x00000000000799c3 */ /* 0x000ee20000008800 */
[----:B------:R-:W-:Y:S01]  /*0600*/  FMUL R8, R8, UR4 ;  /* 0x0000000408087c20 */ /* 0x000fe20008400000 */
[----:B------:R-:W-:Y:S01]  /*0610*/  IMAD.SHL.U32 R136, R9, 0x4, RZ ;  /* 0x0000000409887824 */ /* 0x000fe200078e00ff */
[----:B------:R-:W-:Y:S01]  /*0620*/  UMOV UR4, 0x20 ;  /* 0x0000002000047882 */ /* 0x000fe20000000000 */
[----:B------:R-:W-:Y:S01]  /*0630*/  IMAD.IADD R5, R5, 0x1, -R2 ;  /* 0x0000000105057824 */ /* 0x000fe200078e0a02 */
[----:B------:R-:W-:Y:S01]  /*0640*/  LEA.HI R2, R9, R9, RZ, 0x1 ;  /* 0x0000000909027211 */ /* 0x000fe200078f08ff */
[----:B-1----:R-:W-:Y:S01]  /*0650*/  IMAD.MOV R13, RZ, RZ, -R13 ;  /* 0x000000ffff0d7224 */ /* 0x002fe200078e0a0d */
[----:B------:R-:W1:Y:S01]  /*0660*/  F2I.U32.TRUNC.NTZ R8, R8 ;  /* 0x0000000800087305 */ /* 0x000e62000020f000 */
[----:B------:R-:W4:Y:S01]  /*0670*/  @!UP2 S2UR UR10, SR_CgaCtaId ;  /* 0x00000000000aa9c3 */ /* 0x000f220000008800 */
[----:B------:R-:W-:Y:S01]  /*0680*/  LOP3.LUT R2, R2, 0xfffffffe, RZ, 0xc0, !PT ;  /* 0xfffffffe02027812 */ /* 0x000fe200078ec0ff */
[----:B0-----:R-:W-:Y:S01]  /*0690*/  IMAD R21, R14, R13, UR12 ;  /* 0x0000000c0e157e24 */ /* 0x001fe2000f8e020d */
[----:B------:R-:W-:Y:S01]  /*06a0*/  @!UP1 UMOV UR6, 0x400 ;  /* 0x0000040000069882 */ /* 0x000fe20000000000 */
[----:B------:R-:W-:-:S04]  /*06b0*/  @!UP1 UIADD3 UR4, -UR4, 0x100000, URZ ;  /* 0x0010000004049890 */ /* 0x000fc8000fffe13f */
[----:B------:R-:W-:Y:S02]  /*06c0*/  @!UP1 USHF.L.U32 UR5, UR4, 0xb, URZ ;  /* 0x0000000b04059899 */ /* 0x000fe4000800063f */
[----:B------:R-:W-:Y:S01]  /*06d0*/  @!UP1 USHF.L.U32 UR4, UR4, 0x1, URZ ;  /* 0x0000000104049899 */ /* 0x000fe2000800063f */
[C---:B------:R-:W-:Y:S01]  /*06e0*/  LOP3.LUT R136, R9.reuse, 0xc, R136, 0x78, !PT ;  /* 0x0000000c09887812 */ /* 0x040fe200078e7888 */
[----:B------:R-:W-:Y:S01]  /*06f0*/  IMAD.IADD R2, R9, 0x1, -R2 ;  /* 0x0000000109027824 */ /* 0x000fe200078e0a02 */
[----:B------:R-:W-:Y:S01]  /*0700*/  @!UP2 UMOV UR9, 0x400 ;  /* 0x000004000009a882 */ /* 0x000fe20000000000 */
[----:B------:R-:W-:Y:S01]  /*0710*/  VOTEU.ALL UP3, P1 ;  /* 0x00000000003f7886 */ /* 0x000fe20000860000 */
[----:B------:R-:W-:Y:S01]  /*0720*/  VOTEU.ALL UP4, P1 ;  /* 0x00000000003f7886 */ /* 0x000fe20000880000 */
[----:B------:R-:W-:Y:S01]  /*0730*/  VOTEU.ALL UP5, P1 ;  /* 0x00000000003f7886 */ /* 0x000fe200008a0000 */
[----:B------:R-:W-:Y:S01]  /*0740*/  ISETP.NE.AND P3, PT, R2, R21, PT ;  /* 0x000000150200720c */ /* 0x000fe20003f65270 */
[----:B------:R0:W0:Y:S01]  /*0750*/  SHFL.IDX PT, R14, R7, RZ, 0x1f ;  /* 0x00001fff070e7589 */ /* 0x00002200000e0000 */
[----:B------:R-:W-:Y:S01]  /*0760*/  ISETP.EQ.U32.AND P2, PT, R15, 0x1, PT ;  /* 0x000000010f00780c */ /* 0x000fe20003f42070 */
[----:B-1----:R-:W-:Y:S01]  /*0770*/  IMAD.MOV R20, RZ, RZ, -R8 ;  /* 0x000000ffff147224 */ /* 0x002fe200078e0a08 */
[----:B---3--:R-:W-:-:S02]  /*0780*/  @!UP1 ULEA UR8, UR7, UR6, 0x18 ;  /* 0x0000000607089291 */ /* 0x008fc4000f8ec03f */
[----:B------:R-:W-:-:S04]  /*0790*/  @!UP2 UIADD3 UR6, -UR11, 0x100000, URZ ;  /* 0x001000000b06a890 */ /* 0x000fc8000fffe13f */
[----:B------:R-:W-:Y:S02]  /*07a0*/  @!UP2 USHF.L.U32 UR7, UR6, 0xb, URZ ;  /* 0x0000000b0607a899 */ /* 0x000fe4000800063f */
[----:B------:R-:W-:Y:S01]  /*07b0*/  @!UP2 USHF.L.U32 UR6, UR6, 0x1, URZ ;  /* 0x000000010606a899 */ /* 0x000fe2000800063f */
[----:B--2---:R-:W-:Y:S01]  /*07c0*/  IMAD R9, R25, R20, R6 ;  /* 0x0000001419097224 */ /* 0x004fe200078e0206 */
[----:B------:R-:W-:Y:S01]  /*07d0*/  VOTEU.ALL UP1, P0 ;  /* 0x00000000003f7886 */ /* 0x000fe20000020000 */
[----:B------:R-:W-:Y:S01]  /*07e0*/  LOP3.LUT P0, RZ, R3, 0x7, RZ, 0xc0, !PT ;  /* 0x0000000703ff7812 */ /* 0x000fe2000780c0ff */
[----:B----4-:R-:W-:Y:S01]  /*07f0*/  @!UP2 ULEA UR9, UR10, UR9, 0x18 ;  /* 0x000000090a09a291 */ /* 0x010fe2000f8ec03f */
[----:B------:R-:W-:Y:S01]  /*0800*/  @P3 LEA.HI R2, R136, R136, RZ, 0x1 ;  /* 0x0000008888023211 */ /* 0x000fe200078f08ff */
[----:B------:R-:W-:Y:S01]  /*0810*/  VOTEU.ALL UP2, P1 ;  /* 0x00000000003f7886 */ /* 0x000fe20000840000 */
[----:B------:R-:W-:Y:S01]  /*0820*/  ISETP.NE.AND P1, PT, R5, 0x3, PT ;  /* 0x000000030500780c */ /* 0x000fe20003f25270 */
[----:B------:R-:W1:Y:S02]  /*0830*/  FENCE.VIEW.ASYNC.S ;  /* 0x00000000000073c6 */ /* 0x000e640000000000 */
[----:B-1----:R1:W2:Y:S01]  /*0840*/  @!UP0 SYNCS.EXCH.64 URZ, [UR8+0x90], UR4 ;  /* 0x00009004083f85b2 */ /* 0x0022a20008000100 */
[----:B------:R-:W-:-:S02]  /*0850*/  @P3 SHF.R.S32.HI R2, RZ, 0x1, R2 ;  /* 0x00000001ff023819 */ /* 0x000fc40000011402 */
[----:B------:R-:W-:Y:S02]  /*0860*/  ISETP.EQ.OR P1, PT, R5, RZ, !P1 ;  /* 0x000000ff0500720c */ /* 0x000fe40004f22670 */
[----:B------:R-:W-:Y:S02]  /*0870*/  @P3 ISETP.NE.AND P5, PT, R2, R9, PT ;  /* 0x000000090200320c */ /* 0x000fe40003fa5270 */
[----:B------:R-:W-:Y:S02]  /*0880*/  ISETP.LT.U32.AND P0, PT, R136, 0x2, !P0 ;  /* 0x000000028800780c */ /* 0x000fe40004701070 */
[----:B------:R-:W-:Y:S02]  /*0890*/  ISETP.EQ.AND P1, PT, R10, RZ, P1 ;  /* 0x000000ff0a00720c */ /* 0x000fe40000f22270 */
[----:B------:R-:W-:Y:S02]  /*08a0*/  SEL R2, RZ, 0x1, !P0 ;  /* 0x00000001ff027807 */ /* 0x000fe40004000000 */
[----:B------:R-:W-:-:S02]  /*08b0*/  @P3 SEL R137, RZ, 0x1, P5 ;  /* 0x00000001ff893807 */ /* 0x000fc40002800000 */
[----:B------:R-:W-:Y:S01]  /*08c0*/  SEL R16, RZ, 0x1, !P1 ;  /* 0x00000001ff107807 */ /* 0x000fe20004800000 */
[----:B------:R1:W3:Y:S01]  /*08d0*/  @!UP1 SYNCS.EXCH.64 URZ, [UR8+0x98], UR4 ;  /* 0x00009804083f95b2 */ /* 0x0002e20008000100 */
[----:B------:R-:W-:Y:S01]  /*08e0*/  NOP ;  /* 0x0000000000007918 */ /* 0x000fe20000000000 */
[----:B------:R-:W-:Y:S02]  /*08f0*/  LOP3.LUT R137, R137, R2, RZ, 0xc0, !PT ;  /* 0x0000000289897212 */ /* 0x000fe400078ec0ff */
[----:B------:R-:W-:Y:S01]  /*0900*/  SEL R16, R16, 0x2, P6 ;  /* 0x0000000210107807 */ /* 0x000fe20003000000 */
[----:B------:R1:W4:Y:S01]  /*0910*/  @!UP2 SYNCS.EXCH.64 URZ, [UR9+0x70], UR6 ;  /* 0x00007006093fa5b2 */ /* 0x0003220008000100 */
[----:B------:R1:W0:Y:S01]  /*0920*/  @!UP3 SYNCS.EXCH.64 URZ, [UR9+0x78], UR6 ;  /* 0x00007806093fb5b2 */ /* 0x0002220008000100 */
[----:B------:R1:W0:Y:S01]  /*0930*/  @!UP4 SYNCS.EXCH.64 URZ, [UR9+0x80], UR6 ;  /* 0x00008006093fc5b2 */ /* 0x0002220008000100 */
[----:B------:R1:W0:Y:S01]  /*0940*/  @!UP5 SYNCS.EXCH.64 URZ, [UR9+0x88], UR6 ;  /* 0x00008806093fd5b2 */ /* 0x0002220008000100 */
[----:B------:R-:W-:Y:S01]  /*0950*/  NOP ;  /* 0x0000000000007918 */ /* 0x000fe20000000000 */
[----:B-12---:R-:W-:Y:S05]  /*0960*/  @!P2 BRA `(.L_x_3) ;  /* 0x000000000008a947 */ /* 0x006fea0003800000 */
[----:B0--34-:R-:W-:Y:S01]  /*0970*/  UCGABAR_ARV ;  /* 0x00000000000079c7 */ /* 0x019fe20008000000 */
[----:B------:R-:W-:Y:S05]  /*0980*/  BRA `(.L_x_4) ;  /* 0x0000000000047947 */ /* 0x000fea0003800000 */
.L_x_3:
[----:B0--34-:R-:W-:Y:S01]  /*0990*/  NOP ;  /* 0x0000000000007918 */ /* 0x019fe20000000000 */
.L_x_4:
[----:B------:R-:W-:Y:S01]  /*09a0*/  ULDC.64 UR4, c[0x0][0x598] ;  /* 0x0001660000047ab9 */ /* 0x000fe20000000a00 */
[----:B------:R-:W-:Y:S01]  /*09b0*/  ULDC.64 UR44, c[0x0][0x208] ;  /* 0x00008200002c7ab9 */ /* 0x000fe20000000a00 */
[----:B------:R-:W-:-:S04]  /*09c0*/  ISETP.NE.U32.AND P0, PT, RZ, UR4, PT ;  /* 0x00000004ff007c0c */ /* 0x000fc8000bf05070 */
[----:B------:R-:W-:-:S13]  /*09d0*/  ISETP.NE.AND.EX P0, PT, RZ, UR5, PT, P0 ;  /* 0x00000005ff007c0c */ /* 0x000fda000bf05300 */
[----:B------:R-:W-:Y:S05]  /*09e0*/  @!P0 BRA `(.L_x_5) ;  /* 0x00000000001c8947 */ /* 0x000fea0003800000 */
[----:B------:R-:W0:Y:S02]  /*09f0*/  LDC.64 R8, c[0x0][0x598] ;  /* 0x00016600ff087b82 */ /* 0x000e240000000a00 */
[----:B0-----:R-:W2:Y:S02]  /*0a00*/  LDG.E.64 R8, desc[UR44][R8.64] ;  /* 0x0000002c08087981 */ /* 0x001ea4000c1e1b00 */
[----:B--2---:R-:W-:-:S04]  /*0a10*/  ISETP.NE.U32.AND P0, PT, R8, RZ, PT ;  /* 0x000000ff0800720c */ /* 0x004fc80003f05070 */
[----:B------:R-:W-:-:S13]  /*0a20*/  ISETP.NE.AND.EX P0, PT, R9, RZ, PT, P0 ;  /* 0x000000ff0900720c */ /* 0x000fda0003f05300 */
[----:B------:R-:W-:Y:S05]  /*0a30*/  @!P0 BRA `(.L_x_5) ;  /* 0x0000000000088947 */ /* 0x000fea0003800000 */
[----:B------:R0:W5:Y:S01]  /*0a40*/  LD.E R138, desc[UR44][R8.64] ;  /* 0x0000002c088a7980 */ /* 0x000162000c101900 */
[----:B------:R-:W-:Y:S05]  /*0a50*/  BRA `(.L_x_6) ;  /* 0x0000000000247947 */ /* 0x000fea0003800000 */
.L_x_5:
[----:B------:R-:W-:Y:S02]  /*0a60*/  ULDC.64 UR4, c[0x0][0x588] ;  /* 0x0001620000047ab9 */ /* 0x000fe40000000a00 */
[----:B------:R-:W-:-:S04]  /*0a70*/  ISETP.NE.U32.AND P0, PT, RZ, UR4, PT ;  /* 0x00000004ff007c0c */ /* 0x000fc8000bf05070 */
[----:B------:R-:W-:-:S13]  /*0a80*/  ISETP.NE.AND.EX P0, PT, RZ, UR5, PT, P0 ;  /* 0x00000005ff007c0c */ /* 0x000fda000bf05300 */
[----:B------:R-:W-:Y:S05]  /*0a90*/  @!P0 BRA `(.L_x_7) ;  /* 0x00000000000c8947 */ /* 0x000fea0003800000 */
[----:B------:R-:W0:Y:S02]  /*0aa0*/  LDC.64 R138, c[0x0][0x588] ;  /* 0x00016200ff8a7b82 */ /* 0x000e240000000a00 */
[----:B0-----:R1:W5:Y:S01]  /*0ab0*/  LDG.E R138, desc[UR44][R138.64] ;  /* 0x0000002c8a8a7981 */ /* 0x001362000c1e1900 */
[----:B------:R-:W-:Y:S05]  /*0ac0*/  BRA `(.L_x_6) ;  /* 0x0000000000087947 */ /* 0x000fea0003800000 */
.L_x_7:
[----:B------:R-:W-:Y:S02]  /*0ad0*/  ULDC UR4, c[0x0][0x580] ;  /* 0x0001600000047ab9 */ /* 0x000fe40000000800 */
[----:B------:R-:W-:-:S07]  /*0ae0*/  IMAD.U32 R138, RZ, RZ, UR4 ;  /* 0x00000004ff8a7e24 */ /* 0x000fce000f8e00ff */
.L_x_6:
[----:B------:R-:W-:Y:S02]  /*0af0*/  ULDC.64 UR4, c[0x0][0x5a0] ;  /* 0x0001680000047ab9 */ /* 0x000fe40000000a00 */
[----:B------:R-:W-:-:S04]  /*0b00*/  ISETP.NE.U32.AND P0, PT, RZ, UR4, PT ;  /* 0x00000004ff007c0c */ /* 0x000fc8000bf05070 */
[----:B------:R-:W-:-:S13]  /*0b10*/  ISETP.NE.AND.EX P0, PT, RZ, UR5, PT, P0 ;  /* 0x00000005ff007c0c */ /* 0x000fda000bf05300 */
[----:B------:R-:W-:Y:S05]  /*0b20*/  @!P0 BRA `(.L_x_8) ;  /* 0x00000000001c8947 */ /* 0x000fea0003800000 */
[----:B0-----:R-:W0:Y:S02]  /*0b30*/  LDC.64 R8, c[0x0][0x5a0] ;  /* 0x00016800ff087b82 */ /* 0x001e240000000a00 */
[----:B0-----:R-:W2:Y:S02]  /*0b40*/  LDG.E.64 R8, desc[UR44][R8.64] ;  /* 0x0000002c08087981 */ /* 0x001ea4000c1e1b00 */
[----:B--2---:R-:W-:-:S04]  /*0b50*/  ISETP.NE.U32.AND P0, PT, R8, RZ, PT ;  /* 0x000000ff0800720c */ /* 0x004fc80003f05070 */
[----:B------:R-:W-:-:S13]  /*0b60*/  ISETP.NE.AND.EX P0, PT, R9, RZ, PT, P0 ;  /* 0x000000ff0900720c */ /* 0x000fda0003f05300 */
[----:B------:R-:W-:Y:S05]  /*0b70*/  @!P0 BRA `(.L_x_8) ;  /* 0x0000000000088947 */ /* 0x000fea0003800000 */
[----:B-1----:R0:W5:Y:S01]  /*0b80*/  LD.E R139, desc[UR44][R8.64] ;  /* 0x0000002c088b7980 */ /* 0x002162000c101900 */
[----:B------:R-:W-:Y:S05]  /*0b90*/  BRA `(.L_x_9) ;  /* 0x0000000000247947 */ /* 0x000fea0003800000 */
.L_x_8:
[----:B------:R-:W-:Y:S02]  /*0ba0*/  ULDC.64 UR4, c[0x0][0x590] ;  /* 0x0001640000047ab9 */ /* 0x000fe40000000a00 */
[----:B------:R-:W-:-:S04]  /*0bb0*/  ISETP.NE.U32.AND P0, PT, RZ, UR4, PT ;  /* 0x00000004ff007c0c */ /* 0x000fc8000bf05070 */
[----:B------:R-:W-:-:S13]  /*0bc0*/  ISETP.NE.AND.EX P0, PT, RZ, UR5, PT, P0 ;  /* 0x00000005ff007c0c */ /* 0x000fda000bf05300 */
[----:B------:R-:W-:Y:S05]  /*0bd0*/  @!P0 BRA `(.L_x_10) ;  /* 0x00000000000c8947 */ /* 0x000fea0003800000 */
[----:B0-----:R-:W1:Y:S02]  /*0be0*/  LDC.64 R8, c[0x0][0x590] ;  /* 0x00016400ff087b82 */ /* 0x001e640000000a00 */
[----:B-1----:R1:W5:Y:S01]  /*0bf0*/  LDG.E R139, desc[UR44][R8.64] ;  /* 0x0000002c088b7981 */ /* 0x002362000c1e1900 */
[----:B------:R-:W-:Y:S05]  /*0c00*/  BRA `(.L_x_9) ;  /* 0x0000000000087947 */ /* 0x000fea0003800000 */
.L_x_10:
[----:B------:R-:W-:Y:S02]  /*0c10*/  ULDC UR4, c[0x0][0x584] ;  /* 0x0001610000047ab9 */ /* 0x000fe40000000800 */
[----:B-1----:R-:W-:-:S07]  /*0c20*/  IMAD.U32 R139, RZ, RZ, UR4 ;  /* 0x00000004ff8b7e24 */ /* 0x002fce000f8e00ff */
.L_x_9:
[----:B------:R-:W2:Y:S01]  /*0c30*/  LDC R2, c[0x0][0x65c] ;  /* 0x00019700ff027b82 */ /* 0x000ea20000000800 */
[----:B------:R-:W-:Y:S01]  /*0c40*/  ULDC UR6, c[0x0][0x28c] ;  /* 0x0000a30000067ab9 */ /* 0x000fe20000000800 */
[----:B------:R-:W-:Y:S01]  /*0c50*/  ISETP.NE.AND P0, PT, R10, 0x2, PT ;  /* 0x000000020a00780c */ /* 0x000fe20003f05270 */
[----:B------:R-:W-:Y:S01]  /*0c60*/  UIADD3 UR6, UR6, 0x3f, URZ ;  /* 0x0000003f06067890 */ /* 0x000fe2000fffe03f */
[----:B01----:R-:W-:Y:S01]  /*0c70*/  IMAD.U32 R8, RZ, RZ, UR12 ;  /* 0x0000000cff087e24 */ /* 0x003fe2000f8e00ff */
[----:B------:R-:W-:Y:S01]  /*0c80*/  UMOV UR36, URZ ;  /* 0x0000003f00247c82 */ /* 0x000fe20008000000 */
[----:B------:R-:W-:Y:S01]  /*0c90*/  IMAD.MOV.U32 R9, RZ, RZ, RZ ;  /* 0x000000ffff097224 */ /* 0x000fe200078e00ff */
[----:B------:R-:W-:Y:S01]  /*0ca0*/  USHF.R.S32.HI UR7, URZ, 0x1f, UR6 ;  /* 0x0000001f3f077899 */ /* 0x000fe20008011406 */
[----:B------:R-:W-:Y:S01]  /*0cb0*/  UMOV UR37, URZ ;  /* 0x0000003f00257c82 */ /* 0x000fe20008000000 */
[----:B------:R-:W-:Y:S02]  /*0cc0*/  ULDC.64 UR8, c[0x0][0x650] ;  /* 0x0001940000087ab9 */ /* 0x000fe40000000a00 */
[----:B------:R-:W-:-:S04]  /*0cd0*/  ULEA.HI UR7, UR7, UR6, URZ, 0x6 ;  /* 0x0000000607077291 */ /* 0x000fc8000f8f303f */
[----:B------:R-:W-:Y:S01]  /*0ce0*/  USHF.R.S32.HI UR38, URZ, 0x6, UR7 ;  /* 0x000000063f267899 */ /* 0x000fe20008011407 */
[----:B--2---:R-:W-:-:S13]  /*0cf0*/  ISETP.NE.AND P1, PT, R2, 0x1, PT ;  /* 0x000000010200780c */ /* 0x004fda0003f25270 */
[----:B------:R-:W0:Y:S01]  /*0d00*/  @P1 LDC R19, c[0x0][0x10] ;  /* 0x00000400ff131b82 */ /* 0x000e220000000800 */
[----:B------:R-:W-:Y:S02]  /*0d10*/  @P1 IMAD.MOV.U32 R7, RZ, RZ, RZ ;  /* 0x000000ffff071224 */ /* 0x000fe400078e00ff */
[----:B------:R-:W-:-:S05]  /*0d20*/  @P1 IMAD.MOV.U32 R17, RZ, RZ, RZ ;  /* 0x000000ffff111224 */ /* 0x000fca00078e00ff */
[----:B------:R-:W1:Y:S01]  /*0d30*/  @!P1 LDC R11, c[0x0][0xc] ;  /* 0x00000300ff0b9b82 */ /* 0x000e620000000800 */
[----:B------:R-:W-:Y:S01]  /*0d40*/  ULDC UR4, c[0x0][0xc] ;  /* 0x0000030000047ab9 */ /* 0x000fe20000000800 */
[----:B------:R-:W-:Y:S02]  /*0d50*/  ULDC UR5, c[0x0][0x10] ;  /* 0x0000040000057ab9 */ /* 0x000fe40000000800 */
[----:B------:R-:W-:-:S04]  /*0d60*/  UIMAD.WIDE.U32 UR4, UR4, UR5, URZ ;  /* 0x00000005040472a5 */ /* 0x000fc8000f8e003f */
[----:B------:R-:W2:Y:S01]  /*0d70*/  LDC R2, c[0x0][0x14] ;  /* 0x00000500ff027b82 */ /* 0x000ea20000000800 */
[----:B0-----:R-:W-:-:S04]  /*0d80*/  @P1 IMAD.WIDE.U32 R18, R19, UR12, R6 ;  /* 0x0000000c13121c25 */ /* 0x001fc8000f8e0006 */
[----:B------:R-:W-:Y:S02]  /*0d90*/  @P1 IMAD.IADD R17, R19, 0x1, R17 ;  /* 0x0000000113111824 */ /* 0x000fe400078e0211 */
[----:B-1----:R-:W-:-:S04]  /*0da0*/  @!P1 IMAD.WIDE.U32 R8, R6, R11, R8 ;  /* 0x0000000b06089225 */ /* 0x002fc800078e0008 */
[----:B------:R-:W-:Y:S02]  /*0db0*/  @!P1 IMAD.MOV.U32 R18, RZ, RZ, R8 ;  /* 0x000000ffff129224 */ /* 0x000fe400078e0008 */
[----:B------:R-:W-:Y:S02]  /*0dc0*/  @!P1 IMAD.MOV.U32 R17, RZ, RZ, R9 ;  /* 0x000000ffff119224 */ /* 0x000fe400078e0009 */
[----:B--2---:R-:W-:-:S04]  /*0dd0*/  IMAD.WIDE.U32 R12, R2, UR4, RZ ;  /* 0x00000004020c7c25 */ /* 0x004fc8000f8e00ff */
[----:B------:R-:W-:Y:S01]  /*0de0*/  IMAD R23, R2, UR5, RZ ;  /* 0x0000000502177c24 */ /* 0x000fe2000f8e02ff */
[----:B------:R0:W-:Y:S03]  /*0df0*/  STL.64 [R1], R12 ;  /* 0x0000000c01007387 */ /* 0x0001e60000100a00 */
[----:B------:R-:W-:Y:S01]  /*0e00*/  IMAD.IADD R23, R13, 0x1, R23 ;  /* 0x000000010d177824 */ /* 0x000fe200078e0217 */
[----:B------:R-:W-:Y:S06]  /*0e10*/  @P0 BRA `(.L_x_11) ;  /* 0x0000000000200947 */ /* 0x000fec0003800000 */
[----:B------:R-:W-:Y:S01]  /*0e20*/  UISETP.GE.U32.AND UP0, UPT, UR38, 0x6, UPT ;  /* 0x000000062600788c */ /* 0x000fe2000bf06070 */
[----:B------:R-:W-:Y:S01]  /*0e30*/  IADD3 R18, P0, R18, R12, RZ ;  /* 0x0000000c12127210 */ /* 0x000fe20007f1e0ff */
[----:B------:R-:W-:Y:S01]  /*0e40*/  UIMAD.WIDE.U32 UR4, UR38, -0x55555555, URZ ;  /* 0xaaaaaaab260478a5 */ /* 0x000fe2000f8e003f */
[----:B------:R-:W-:-:S03]  /*0e50*/  UMOV UR37, URZ ;  /* 0x0000003f00257c82 */ /* 0x000fc60008000000 */
[----:B------:R-:W-:Y:S01]  /*0e60*/  USHF.R.U32.HI UR4, URZ, 0x2, UR5 ;  /* 0x000000023f047899 */ /* 0x000fe20008011605 */
[----:B------:R-:W-:-:S03]  /*0e70*/  IMAD.X R17, R23, 0x1, R17, P0 ;  /* 0x0000000117117824 */ /* 0x000fc600000e0611 */
[----:B------:R-:W-:Y:S02]  /*0e80*/  UIMAD UR36, UR4, -0x6, UR38 ;  /* 0xfffffffa042478a4 */ /* 0x000fe4000f8e0226 */
[----:B------:R-:W-:-:S12]  /*0e90*/  @UP0 ULOP3.LUT UR37, UR4, 0x1, URZ, 0xc0, !UPT ;  /* 0x0000000104250892 */ /* 0x000fd8000f8ec03f */
.L_x_11:
[----:B------:R-:W-:Y:S01]  /*0ea0*/  ISETP.GE.U32.AND P0, PT, R18, UR8, PT ;  /* 0x0000000812007c0c */ /* 0x000fe2000bf06070 */
[----:B------:R-:W-:Y:S01]  /*0eb0*/  IMAD.MOV.U32 R19, RZ, RZ, -0x1 ;  /* 0xffffffffff137424 */ /* 0x000fe200078e00ff */
[----:B------:R-:W-:Y:S01]  /*0ec0*/  PRMT R8, RZ, 0x7610, R8 ;  /* 0x00007610ff087816 */ /* 0x000fe20000000008 */
[----:B------:R-:W-:Y:S01]  /*0ed0*/  IMAD.MOV.U32 R22, RZ, RZ, -0x1 ;  /* 0xffffffffff167424 */ /* 0x000fe200078e00ff */
[----:B------:R-:W-:Y:S01]  /*0ee0*/  ISETP.GE.U32.AND.EX P0, PT, R17, UR9, PT, P0 ;  /* 0x0000000911007c0c */ /* 0x000fe2000bf06100 */
[----:B------:R-:W-:-:S12]  /*0ef0*/  IMAD.MOV.U32 R2, RZ, RZ, -0x1 ;  /* 0xffffffffff027424 */ /* 0x000fd800078e00ff */
[----:B------:R-:W-:Y:S05]  /*0f00*/  @P0 BRA `(.L_x_12) ;  /* 0x00000004002c0947 */ /* 0x000fea0003800000 */
[----:B------:R-:W1:Y:S01]  /*0f10*/  LDC.64 R26, c[0x0][0x628] ;  /* 0x00018a00ff1a7b82 */ /* 0x000e620000000a00 */
[----:B------:R-:W-:Y:S02]  /*0f20*/  IMAD.MOV.U32 R8, RZ, RZ, R18 ;  /* 0x000000ffff087224 */ /* 0x000fe400078e0012 */
[----:B------:R-:W-:-:S05]  /*0f30*/  IMAD.MOV.U32 R9, RZ, RZ, R17 ;  /* 0x000000ffff097224 */ /* 0x000fca00078e0011 */
[----:B------:R-:W2:Y:S08]  /*0f40*/  LDC R2, c[0x0][0x630] ;  /* 0x00018c00ff027b82 */ /* 0x000eb00000000800 */
[----:B------:R-:W3:Y:S01]  /*0f50*/  LDC.64 R28, c[0x0][0x620] ;  /* 0x00018800ff1c7b82 */ /* 0x000ee20000000a00 */
[----:B-1----:R-:W-:-:S04]  /*0f60*/  ISETP.NE.U32.AND P0, PT, R26, RZ, PT ;  /* 0x000000ff1a00720c */ /* 0x002fc80003f05070 */
[----:B------:R-:W-:-:S13]  /*0f70*/  ISETP.NE.AND.EX P0, PT, R27, RZ, PT, P0 ;  /* 0x000000ff1b00720c */ /* 0x000fda0003f05300 */
[----:B--23--:R-:W-:Y:S05]  /*0f80*/  @!P0 BRA `(.L_x_13) ;  /* 0x0000000000288947 */ /* 0x00cfea0003800000 */
[----:B0-----:R-:W0:Y:S02]  /*0f90*/  LDC R13, c[0x0][0x634] ;  /* 0x00018d00ff0d7b82 */ /* 0x001e240000000800 */
[----:B0-----:R-:W-:-:S05]  /*0fa0*/  IADD3 R13, P0, R18, R13, RZ ;  /* 0x0000000d120d7210 */ /* 0x001fca0007f1e0ff */
[----:B------:R-:W-:-:S04]  /*0fb0*/  IMAD.X R15, RZ, RZ, R17, P0 ;  /* 0x000000ffff0f7224 */ /* 0x000fc800000e0611 */
[----:B------:R-:W-:-:S04]  /*0fc0*/  IMAD.WIDE.U32 R8, R15, R26, RZ ;  /* 0x0000001a0f087225 */ /* 0x000fc800078e00ff */
[----:B------:R-:W-:-:S04]  /*0fd0*/  IMAD.WIDE.U32 R10, P0, R13, R27, R8 ;  /* 0x0000001b0d0a7225 */ /* 0x000fc80007800008 */
[----:B------:R-:W-:-:S04]  /*0fe0*/  IMAD.WIDE.U32 R8, R13, R26, RZ ;  /* 0x0000001a0d087225 */ /* 0x000fc800078e00ff */
[----:B------:R-:W-:Y:S01]  /*0ff0*/  IMAD.X R13, RZ, RZ, RZ, P0 ;  /* 0x000000ffff0d7224 */ /* 0x000fe200000e06ff */
[----:B------:R-:W-:Y:S01]  /*1000*/  IADD3 RZ, P0, R9, R10, RZ ;  /* 0x0000000a09ff7210 */ /* 0x000fe20007f1e0ff */
[----:B------:R-:W-:-:S04]  /*1010*/  IMAD.MOV.U32 R12, RZ, RZ, R11 ;  /* 0x000000ffff0c7224 */ /* 0x000fc800078e000b */
[----:B------:R-:W-:-:S08]  /*1020*/  IMAD.WIDE.U32.X R8, R15, R27, R12, P0 ;  /* 0x0000001b0f087225 */ /* 0x000fd000000e040c */
.L_x_13:
[----:B------:R-:W1:Y:S01]  /*1030*/  LDC.64 R32, c[0x0][0x640] ;  /* 0x00019000ff207b82 */ /* 0x000e620000000a00 */
[-C--:B------:R-:W-:Y:S01]  /*1040*/  SHF.R.U64 R30, R8, R2.reuse, R9 ;  /* 0x00000002081e7219 */ /* 0x080fe20000001209 */
[----:B------:R-:W-:Y:S01]  /*1050*/  IMAD.MOV.U32 R19, RZ, RZ, R17 ;  /* 0x000000ffff137224 */ /* 0x000fe200078e0011 */
[----:B------:R-:W-:Y:S01]  /*1060*/  SHF.R.U32.HI R2, RZ, R2, R9 ;  /* 0x00000002ff027219 */ /* 0x000fe20000011609 */
[----:B------:R-:W-:Y:S01]  /*1070*/  IMAD.MOV.U32 R26, RZ, RZ, 0x1 ;  /* 0x00000001ff1a7424 */ /* 0x000fe200078e00ff */
[----:B------:R-:W-:-:S03]  /*1080*/  IADD3 R11, P0, RZ, -R30, RZ ;  /* 0x8000001eff0b7210 */ /* 0x000fc60007f1e0ff */
[----:B------:R-:W2:Y:S02]  /*1090*/  LDC R10, c[0x0][0x618] ;  /* 0x00018600ff0a7b82 */ /* 0x000ea40000000800 */
[----:B------:R-:W-:-:S04]  /*10a0*/  IMAD.X R9, RZ, RZ, ~R2, P0 ;  /* 0x000000ffff097224 */ /* 0x000fc800000e0e02 */
[-C--:B------:R-:W-:Y:S02]  /*10b0*/  IMAD R2, R9, R28.reuse, RZ ;  /* 0x0000001c09027224 */ /* 0x080fe400078e02ff */
[----:B0-----:R-:W0:Y:S01]  /*10c0*/  LDC R13, c[0x0][0x608] ;  /* 0x00018200ff0d7b82 */ /* 0x001e220000000800 */
[----:B------:R-:W-:-:S04]  /*10d0*/  IMAD.WIDE.U32 R8, R11, R28, R18 ;  /* 0x0000001c0b087225 */ /* 0x000fc800078e0012 */
[----:B------:R-:W-:Y:S02]  /*10e0*/  IMAD R11, R11, R29, R2 ;  /* 0x0000001d0b0b7224 */ /* 0x000fe400078e0202 */
[----:B------:R-:W-:Y:S01]  /*10f0*/  IMAD.MOV.U32 R2, RZ, RZ, -0x1 ;  /* 0xffffffffff027424 */ /* 0x000fe200078e00ff */
[----:B------:R-:W3:Y:S01]  /*1100*/  LDC R31, c[0x0][0x658] ;  /* 0x00019600ff1f7b82 */ /* 0x000ee20000000800 */
[----:B------:R-:W-:Y:S01]  /*1110*/  IMAD.IADD R9, R9, 0x1, R11 ;  /* 0x0000000109097824 */ /* 0x000fe200078e020b */
[----:B-1----:R-:W-:-:S04]  /*1120*/  ISETP.NE.U32.AND P0, PT, R32, RZ, PT ;  /* 0x000000ff2000720c */ /* 0x002fc80003f05070 */
[----:B------:R-:W-:Y:S02]  /*1130*/  ISETP.NE.AND.EX P0, PT, R33, RZ, PT, P0 ;  /* 0x000000ff2100720c */ /* 0x000fe40003f05300 */
[----:B------:R-:W1:Y:S01]  /*1140*/  LDC R29, c[0x0][0x600] ;  /* 0x00018000ff1d7b82 */ /* 0x000e620000000800 */
[-CC-:B--2---:R-:W-:Y:S02]  /*1150*/  SHF.R.U64 R27, R8, R10.reuse, R9.reuse ;  /* 0x0000000a081b7219 */ /* 0x184fe40000001209 */
[----:B------:R-:W-:-:S05]  /*1160*/  SHF.R.U32.HI R8, RZ, R10, R9 ;  /* 0x0000000aff087219 */ /* 0x000fca0000011609 */
[----:B------:R-:W2:Y:S01]  /*1170*/  LDC R22, c[0x0][0x648] ;  /* 0x00019200ff167b82 */ /* 0x000ea20000000800 */
[-CC-:B0-----:R-:W-:Y:S02]  /*1180*/  SHF.R.U64 R34, R27, R13.reuse, R8.reuse ;  /* 0x0000000d1b227219 */ /* 0x181fe40000001208 */
[----:B------:R-:W-:-:S05]  /*1190*/  SHF.R.U32.HI R8, RZ, R13, R8 ;  /* 0x0000000dff087219 */ /* 0x000fca0000011608 */
[----:B------:R-:W0:Y:S01]  /*11a0*/  LDC R24, c[0x0][0x638] ;  /* 0x00018e00ff187b82 */ /* 0x000e220000000800 */
[-CC-:B---3--:R-:W-:Y:S02]  /*11b0*/  SHF.R.U64 R36, R34, R31.reuse, R8.reuse ;  /* 0x0000001f22247219 */ /* 0x188fe40000001208 */
[-C--:B------:R-:W-:Y:S02]  /*11c0*/  SHF.L.U32 R2, R2, R31.reuse, RZ ;  /* 0x0000001f02027219 */ /* 0x080fe400000006ff */
[----:B------:R-:W-:Y:S01]  /*11d0*/  SHF.R.U32.HI R9, RZ, R31, R8 ;  /* 0x0000001fff097219 */ /* 0x000fe20000011608 */
[----:B------:R-:W-:Y:S01]  /*11e0*/  IMAD.MOV.U32 R8, RZ, RZ, R36 ;  /* 0x000000ffff087224 */ /* 0x000fe200078e0024 */
[----:B------:R-:W-:Y:S01]  /*11f0*/  LOP3.LUT R15, RZ, R2, RZ, 0x33, !PT ;  /* 0x00000002ff0f7212 */ /* 0x000fe200078e33ff */
[----:B------:R-:W3:Y:S01]  /*1200*/  LDC R28, c[0x0][0x610] ;  /* 0x00018400ff1c7b82 */ /* 0x000ee20000000800 */
[----:B------:R-:W-:Y:S05]  /*1210*/  @!P0 BRA `(.L_x_14) ;  /* 0x0000000000288947 */ /* 0x000fea0003800000 */
[----:B------:R-:W4:Y:S02]  /*1220*/  LDC R13, c[0x0][0x64c] ;  /* 0x00019300ff0d7b82 */ /* 0x000f240000000800 */
[----:B----4-:R-:W-:-:S05]  /*1230*/  IADD3 R13, P0, R36, R13, RZ ;  /* 0x0000000d240d7210 */ /* 0x010fca0007f1e0ff */
        /* <DEDUP_REMOVED lines=8> */
.L_x_14:
[----:B--2---:R-:W-:Y:S01]  /*12c0*/  SHF.R.U64 R7, R8, R22, R9 ;  /* 0x0000001608077219 */ /* 0x004fe20000001209 */
[----:B-1----:R-:W-:Y:S01]  /*12d0*/  VIADD R8, R29, 0xffffffff ;  /* 0xffffffff1d087836 */ /* 0x002fe20000000000 */
[----:B------:R-:W-:Y:S01]  /*12e0*/  SHF.L.U32 R2, R26, R31, RZ ;  /* 0x0000001f1a027219 */ /* 0x000fe200000006ff */
[----:B------:R-:W-:Y:S01]  /*12f0*/  @P1 IMAD R21, R25, R20, R6 ;  /* 0x0000001419151224 */ /* 0x000fe200078e0206 */
[----:B------:R-:W-:Y:S01]  /*1300*/  LOP3.LUT R15, R34, R15, RZ, 0xc0, !PT ;  /* 0x0000000f220f7212 */ /* 0x000fe200078ec0ff */
[----:B------:R-:W-:Y:S01]  /*1310*/  IMAD.MOV R9, RZ, RZ, -R7 ;  /* 0x000000ffff097224 */ /* 0x000fe200078e0a07 */
[----:B------:R-:W-:-:S03]  /*1320*/  LOP3.LUT R8, R27, R8, RZ, 0xc0, !PT ;  /* 0x000000081b087212 */ /* 0x000fc600078ec0ff */
[----:B------:R-:W-:Y:S02]  /*1330*/  IMAD R6, R2, R7, R15 ;  /* 0x0000000702067224 */ /* 0x000fe400078e020f */
[----:B0-----:R-:W-:Y:S02]  /*1340*/  IMAD R2, R9, R24, R36 ;  /* 0x0000001809027224 */ /* 0x001fe400078e0224 */
[----:B---3--:R-:W-:Y:S02]  /*1350*/  IMAD R19, R6, R28, R21 ;  /* 0x0000001c06137224 */ /* 0x008fe400078e0215 */
[----:B------:R-:W-:Y:S02]  /*1360*/  IMAD R2, R2, R29, R8 ;  /* 0x0000001d02027224 */ /* 0x000fe400078e0208 */
[----:B------:R-:W-:-:S03]  /*1370*/  IMAD.MOV.U32 R6, RZ, RZ, 0x1 ;  /* 0x00000001ff067424 */ /* 0x000fc600078e00ff */
[----:B------:R-:W-:Y:S02]  /*1380*/  SEL R22, R2, R19, !P1 ;  /* 0x0000001302167207 */ /* 0x000fe40004800000 */
[----:B------:R-:W-:Y:S01]  /*1390*/  SEL R19, R19, R2, !P1 ;  /* 0x0000000213137207 */ /* 0x000fe20004800000 */
[----:B------:R-:W-:Y:S01]  /*13a0*/  IMAD.MOV.U32 R2, RZ, RZ, R30 ;  /* 0x000000ffff027224 */ /* 0x000fe200078e001e */
[----:B------:R-:W-:-:S07]  /*13b0*/  PRMT R8, R6, 0x7610, R8 ;  /* 0x0000761006087816 */ /* 0x000fce0000000008 */
.L_x_12:
[----:B------:R-:W-:Y:S05]  /*13c0*/  @!P2 BRA `(.L_x_15) ;  /* 0x00000000000ca947 */ /* 0x000fea0003800000 */
[----:B------:R-:W-:Y:S01]  /*13d0*/  UCGABAR_WAIT ;  /* 0x0000000000007dc7 */ /* 0x000fe20008000000 */
[----:B------:R-:W-:Y:S01]  /*13e0*/  CCTL.IVALL ;  /* 0x00000000ff00798f */ /* 0x000fe20002000000 */
[----:B------:R-:W-:Y:S05]  /*13f0*/  BRA `(.L_x_16) ;  /* 0x0000000000047947 */ /* 0x000fea0003800000 */
.L_x_15:
[----:B------:R-:W-:Y:S06]  /*1400*/  BAR.SYNC.DEFER_BLOCKING 0x0 ;  /* 0x0000000000007b1d */ /* 0x000fec0000010000 */
.L_x_16:
[----:B------:R-:W-:Y:S05]  /*1410*/  @!P4 BRA `(.L_x_17) ;  /* 0x0000009800dcc947 */ /* 0x000fea0003800000 */
[----:B------:R-:W-:-:S13]  /*1420*/  ISETP.GT.U32.AND P0, PT, R35, 0x1, PT ;  /* 0x000000012300780c */ /* 0x000fda0003f04070 */
[----:B------:R-:W-:Y:S05]  /*1430*/  @P0 EXIT ;  /* 0x000000000000094d */ /* 0x000fea0003800000 */
.L_x_18:
[----:B------:R-:W-:-:S08]  /*1440*/  NOP ;  /* 0x0000000000007918 */ /* 0x000fd00000000000 */
[----:B------:R-:W1:Y:S02]  /*1450*/  USETMAXREG.TRY_ALLOC.CTAPOOL UP0, 0xe8 ;  /* 0x000000e8000079c8 */ /* 0x000e640008000600 */
[----:B-1----:R-:W-:-:S13]  /*1460*/  PLOP3.LUT P0, PT, PT, PT, UP0, 0x80, 0x0 ;  /* 0x000000000000781c */ /* 0x002fda0003f0f008 */
[----:B------:R-:W-:Y:S05]  /*1470*/  @!P0 BRA `(.L_x_18) ;  /* 0xfffffffc00f08947 */ /* 0x000fea000383ffff */
[----:B------:R-:W-:-:S13]  /*1480*/  LOP3.LUT P0, RZ, R8, 0xff, RZ, 0xc0, !PT ;  /* 0x000000ff08ff7812 */ /* 0x000fda000780c0ff */
[----:B------:R-:W-:Y:S05]  /*1490*/  @!P0 EXIT ;  /* 0x000000000000894d */ /* 0x000fea0003800000 */
[----:B------:R-:W1:Y:S01]  /*14a0*/  S2UR UR4, SR_CgaCtaId ;  /* 0x00000000000479c3 */ /* 0x000e620000008800 */
[----:B------:R-:W-:Y:S01]  /*14b0*/  VIADD R14, R14, 0xffffffff ;  /* 0xffffffff0e0e7836 */ /* 0x000fe20000000000 */
[CC--:B------:R-:W-:Y:S01]  /*14c0*/  LEA.HI R4, R0.reuse, R3.reuse, RZ, 0x2 ;  /* 0x0000000300047211 */ /* 0x0c0fe200078f10ff */
[----:B------:R-:W-:Y:S01]  /*14d0*/  UMOV UR40, 0x400 ;  /* 0x0000040000287882 */ /* 0x000fe20000000000 */
[----:B------:R-:W-:Y:S01]  /*14e0*/  LEA.HI R0, R0, R3, RZ, 0x5 ;  /* 0x0000000300007211 */ /* 0x000fe200078f28ff */
[----:B------:R-:W-:Y:S01]  /*14f0*/  UISETP.LT.AND UP0, UPT, UR38, 0x1, UPT ;  /* 0x000000012600788c */ /* 0x000fe2000bf01270 */
[----:B------:R-:W-:Y:S01]  /*1500*/  R2UR UR41, R14 ;  /* 0x000000000e2972ca */ /* 0x000fe200000e0000 */
[----:B------:R-:W-:Y:S01]  /*1510*/  USHF.L.U32 UR39, UR38, 0x1, URZ ;  /* 0x0000000126277899 */ /* 0x000fe2000800063f */
[--C-:B------:R-:W-:Y:S01]  /*1520*/  SHF.R.S32.HI R140, RZ, 0x2, R4.reuse ;  /* 0x00000002ff8c7819 */ /* 0x100fe20000011404 */
[----:B------:R-:W-:Y:S01]  /*1530*/  USEL UR43, UR38, 0x1, UP0 ;  /* 0x00000001262b7887 */ /* 0x000fe20008000000 */
[----:B------:R-:W-:-:S02]  /*1540*/  SHF.R.S32.HI R5, RZ, 0x1f, R4 ;  /* 0x0000001fff057819 */ /* 0x000fc40000011404 */
[----:B------:R-:W-:Y:S01]  /*1550*/  LOP3.LUT R142, R4, 0xfffffffc, RZ, 0xc0, !PT ;  /* 0xfffffffc048e7812 */ /* 0x000fe200078ec0ff */
[----:B------:R-:W-:Y:S01]  /*1560*/  UIADD3 UR43, -UR43, UR38, URZ ;  /* 0x000000262b2b7290 */ /* 0x000fe2000fffe13f */
[----:B------:R-:W-:Y:S02]  /*1570*/  LEA.HI R5, R5, R140, RZ, 0x3 ;  /* 0x0000008c05057211 */ /* 0x000fe400078f18ff */
[----:B------:R-:W-:Y:S01]  /*1580*/  ISETP.NE.AND P0, PT, R14, RZ, PT ;  /* 0x000000ff0e00720c */ /* 0x000fe20003f05270 */
[----:B------:R-:W-:Y:S01]  /*1590*/  IMAD.IADD R142, R3, 0x1, -R142 ;  /* 0x00000001038e7824 */ /* 0x000fe200078e0a8e */
[----:B------:R-:W-:Y:S01]  /*15a0*/  LOP3.LUT R5, R5, 0xfffffff8, RZ, 0xc0, !PT ;  /* 0xfffffff805057812 */ /* 0x000fe200078ec0ff */
[----:B------:R-:W-:Y:S01]  /*15b0*/  USHF.L.U32 UR41, UR41, 0x3, URZ ;  /* 0x0000000329297899 */ /* 0x000fe2000800063f */
[----:B------:R-:W-:Y:S02]  /*15c0*/  LOP3.LUT R148, R16, 0x1, RZ, 0xfc, !PT ;  /* 0x0000000110947812 */ /* 0x000fe400078efcff */
[----:B------:R-:W-:Y:S01]  /*15d0*/  SEL R149, RZ, 0x1, P0 ;  /* 0x00000001ff957807 */ /* 0x000fe20000000000 */
[----:B------:R-:W-:Y:S01]  /*15e0*/  IMAD.IADD R140, R140, 0x1, -R5 ;  /* 0x000000018c8c7824 */ /* 0x000fe200078e0a05 */
[----:B-1----:R-:W-:Y:S01]  /*15f0*/  ULEA UR40, UR4, UR40, 0x18 ;  /* 0x0000002804287291 */ /* 0x002fe2000f8ec03f */
[----:B------:R-:W-:Y:S01]  /*1600*/  SHF.R.S32.HI R5, RZ, 0x5, R0 ;  /* 0x00000005ff057819 */ /* 0x000fe20000011400 */
[----:B------:R-:W-:Y:S01]  /*1610*/  IMAD.U32 R144, RZ, RZ, UR41 ;  /* 0x00000029ff907e24 */ /* 0x000fe2000f8e00ff */
[----:B------:R-:W-:Y:S01]  /*1620*/  ULDC UR4, c[0x0][0x284] ;  /* 0x0000a10000047ab9 */ /* 0x000fe20000000800 */
[----:B------:R-:W-:Y:S01]  /*1630*/  UIADD3 UR42, UR40, 0x70, URZ ;  /* 0x00000070282a7890 */ /* 0x000fe2000fffe03f */
[--C-:B------:R-:W-:Y:S01]  /*1640*/  SHF.R.S32.HI R141, RZ, 0x1f, R140.reuse ;  /* 0x0000001fff8d7819 */ /* 0x100fe2000001148c */
[----:B------:R-:W-:Y:S01]  /*1650*/  IMAD R147, R5, -0x10, -R140 ;  /* 0xfffffff005937824 */ /* 0x000fe200078e0a8c */
[----:B------:R-:W-:-:S02]  /*1660*/  LOP3.LUT R146, R144, 0x8, RZ, 0xc0, !PT ;  /* 0x0000000890927812 */ /* 0x000fc400078ec0ff */
[----:B------:R-:W-:Y:S01]  /*1670*/  LOP3.LUT R144, R144, 0x8, RZ, 0xc, !PT ;  /* 0x0000000890907812 */ /* 0x000fe200078e0cff */
[----:B------:R-:W-:Y:S01]  /*1680*/  IMAD.U32 R143, RZ, RZ, UR42 ;  /* 0x0000002aff8f7e24 */ /* 0x000fe2000f8e00ff */
[----:B------:R-:W-:Y:S01]  /*1690*/  LOP3.LUT R146, R146, 0x18, RZ, 0x3c, !PT ;  /* 0x0000001892927812 */ /* 0x000fe200078e3cff */
[----:B------:R-:W-:-:S04]  /*16a0*/  IMAD.WIDE R140, R5, 0x10, R140 ;  /* 0x00000010058c7825 */ /* 0x000fc800078e028c */
[----:B------:R-:W-:Y:S02]  /*16b0*/  VIADD R145, R143, UR41 ;  /* 0x000000298f917c36 */ /* 0x000fe40008000000 */
[----:B------:R-:W-:-:S07]  /*16c0*/  VIADD R147, R147, UR4 ;  /* 0x0000000493937c36 */ /* 0x000fce0008000000 */
.L_x_262:
[----:B------:R-:W-:Y:S01]  /*16d0*/  SHF.L.U32 R0, R149, 0x1f, RZ ;  /* 0x0000001f95007819 */ /* 0x000fe200000006ff */
[----:B------:R-:W-:Y:S02]  /*16e0*/  ULDC UR4, c[0x0][0x28c] ;  /* 0x0000a30000047ab9 */ /* 0x000fe40000000800 */
[----:B------:R-:W-:Y:S01]  /*16f0*/  ISETP.LT.AND P1, PT, RZ, UR4, PT ;  /* 0x00000004ff007c0c */ /* 0x000fe2000bf21270 */
[----:B------:R-:W1:Y:S02]  /*1700*/  SYNCS.PHASECHK.TRANS64.TRYWAIT P0, [R143+UR41], R0 ;  /* 0x000000008f0075a7 */ /* 0x000e640008000169 */
[----:B-1-3--:R-:W-:Y:S10]  /*1710*/  @!P0 BRA `(.L_x_19) ;  /* 0x000000a800748947 */ /* 0x00aff40003800000 */
.L_x_286:
[----:B------:R-:W-:Y:S05]  /*1720*/  @P1 BRA `(.L_x_20) ;  /* 0x0000000000401947 */ /* 0x000fea0003800000 */
[----:B-1----:R-:W-:Y:S01]  /*1730*/  MOV R0, 0x0 ;  /* 0x0000000000007802 */ /* 0x002fe20000000f00 */
[----:B------:R-:W-:Y:S01]  /*1740*/  ULDC.64 UR4, c[0x4][0x68] ;  /* 0x01001a0000047ab9 */ /* 0x000fe20000000a00 */
[----:B------:R-:W-:Y:S01]  /*1750*/  ULDC.64 UR6, c[0x4][0x8] ;  /* 0x0100020000067ab9 */ /* 0x000fe20000000a00 */
[----:B------:R-:W-:Y:S01]  /*1760*/  IMAD.U32 R4, RZ, RZ, UR4 ;  /* 0x00000004ff047e24 */ /* 0x000fe2000f8e00ff */
[----:B------:R1:W2:Y:S01]  /*1770*/  LDC.64 R14, c[0x4][R0] ;  /* 0x01000000000e7b82 */ /* 0x0002a20000000a00 */
[----:B------:R-:W-:Y:S01]  /*1780*/  IMAD.U32 R5, RZ, RZ, UR5 ;  /* 0x00000005ff057e24 */ /* 0x000fe2000f8e00ff */
[----:B------:R-:W-:Y:S01]  /*1790*/  ULDC.64 UR4, c[0x4][0x70] ;  /* 0x01001c0000047ab9 */ /* 0x000fe20000000a00 */
[----:B------:R-:W-:Y:S02]  /*17a0*/  IMAD.U32 R10, RZ, RZ, UR6 ;  /* 0x00000006ff0a7e24 */ /* 0x000fe4000f8e00ff */
[----:B------:R-:W-:Y:S02]  /*17b0*/  IMAD.U32 R6, RZ, RZ, UR4 ;  /* 0x00000004ff067e24 */ /* 0x000fe4000f8e00ff */
[----:B------:R-:W-:-:S02]  /*17c0*/  IMAD.U32 R7, RZ, RZ, UR5 ;  /* 0x00000005ff077e24 */ /* 0x000fc4000f8e00ff */
[----:B------:R-:W-:Y:S02]  /*17d0*/  IMAD.U32 R11, RZ, RZ, UR7 ;  /* 0x00000007ff0b7e24 */ /* 0x000fe4000f8e00ff */
[----:B------:R-:W-:Y:S02]  /*17e0*/  IMAD.MOV.U32 R8, RZ, RZ, 0x1e1 ;  /* 0x000001e1ff087424 */ /* 0x000fe400078e00ff */
[----:B0-----:R-:W-:Y:S02]  /*17f0*/  IMAD.MOV.U32 R12, RZ, RZ, 0x1 ;  /* 0x00000001ff0c7424 */ /* 0x001fe400078e00ff */
[----:B-1----:R-:W-:-:S07]  /*1800*/  IMAD.MOV.U32 R13, RZ, RZ, RZ ;  /* 0x000000ffff0d7224 */ /* 0x002fce00078e00ff */
[----:B------:R-:W-:-:S07]  /*1810*/  LEPC R20, `(.L_x_20) ;  /* 0x000000001014794e */ /* 0x000fce0000000000 */
[----:B--2--5:R-:W-:Y:S05]  /*1820*/  CALL.ABS.NOINC R14 ;  /* 0x000000000e007343 */ /* 0x024fea0003c00000 */
.L_x_20:
[----:B------:R-:W-:-:S13]  /*1830*/  ISETP.NE.AND P0, PT, R148, 0x3, PT ;  /* 0x000000039400780c */ /* 0x000fda0003f05270 */
[----:B------:R-:W-:Y:S05]  /*1840*/  @!P0 BRA `(.L_x_21) ;  /* 0x0000000000048947 */ /* 0x000fea0003800000 */
[----:B------:R-:W-:Y:S01]  /*1850*/  BPT.TRAP 0x1 ;  /* 0x000000040000795c */ /* 0x000fe20000300000 */
.L_x_21:
[----:B------:R-:W-:Y:S02]  /*1860*/  IMAD.U32 R3, RZ, RZ, UR36 ;  /* 0x00000024ff037e24 */ /* 0x000fe4000f8e00ff */
[----:B-1----:R-:W-:-:S03]  /*1870*/  IMAD.U32 R0, RZ, RZ, UR37 ;  /* 0x00000025ff007e24 */ /* 0x002fc6000f8e00ff */
[----:B------:R-:W-:Y:S02]  /*1880*/  LEA R3, R3, UR40, 0x3 ;  /* 0x0000002803037c11 */ /* 0x000fe4000f8e18ff */
[----:B------:R-:W-:-:S04]  /*1890*/  SHF.L.U32 R0, R0, 0x1f, RZ ;  /* 0x0000001f00007819 */ /* 0x000fc800000006ff */
[----:B------:R1:W2:Y:S01]  /*18a0*/  SYNCS.PHASECHK.TRANS64.TRYWAIT P1, [R3+URZ], R0 ;  /* 0x00000000030075a7 */ /* 0x0002a2000802017f */
[----:B------:R-:W-:Y:S05]  /*18b0*/  @!P0 BRA `(.L_x_22) ;  /* 0x0000000000048947 */ /* 0x000fea0003800000 */
[----:B------:R-:W-:Y:S01]  /*18c0*/  BPT.TRAP 0x1 ;  /* 0x000000040000795c */ /* 0x000fe20000300000 */
.L_x_22:
[----:B------:R-:W-:-:S05]  /*18d0*/  IMAD.U32 R4, RZ, RZ, UR43 ;  /* 0x0000002bff047e24 */ /* 0x000fca000f8e00ff */
[----:B------:R-:W-:Y:S01]  /*18e0*/  ISETP.GE.AND P2, PT, R4, 0x1, PT ;  /* 0x000000010400780c */ /* 0x000fe20003f46270 */
[----:B--2---:R-:W-:-:S12]  /*18f0*/  @P1 BRA `(.L_x_23) ;  /* 0x0000000000081947 */ /* 0x004fd80003800000 */
[----:B------:R-:W2:Y:S02]  /*1900*/  SYNCS.PHASECHK.TRANS64.TRYWAIT P1, [R3+URZ], R0 ;  /* 0x00000000030075a7 */ /* 0x000ea4000802017f */
[----:B--2---:R-:W-:Y:S05]  /*1910*/  @!P1 BRA `(.L_x_24) ;  /* 0x000000a800089947 */ /* 0x004fea0003800000 */
.L_x_23:
[----:B------:R-:W-:Y:S05]  /*1920*/  WARPSYNC.ALL ;  /* 0x0000000000007948 */ /* 0x000fea0003800000 */
[----:B------:R-:W-:Y:S01]  /*1930*/  UIADD3 UR4, UR40, 0x180, URZ ;  /* 0x0000018028047890 */ /* 0x000fe2000fffe03f */
[----:B------:R-:W-:Y:S01]  /*1940*/  WARPGROUP.ARRIVE ;  /* 0x00000000000079c5 */ /* 0x000fe20000000000 */
[----:B------:R-:W-:Y:S02]  /*1950*/  UIADD3 UR5, UR40, 0xc180, URZ ;  /* 0x0000c18028057890 */ /* 0x000fe4000fffe03f */
[----:B------:R-:W-:Y:S02]  /*1960*/  USHF.R.U32.HI UR4, URZ, 0x4, UR4 ;  /* 0x000000043f047899 */ /* 0x000fe40008011604 */
[----:B------:R-:W-:-:S02]  /*1970*/  USHF.R.U32.HI UR5, URZ, 0x4, UR5 ;  /* 0x000000043f057899 */ /* 0x000fc40008011605 */
[----:B------:R-:W-:Y:S02]  /*1980*/  ULOP3.LUT UR4, UR4, 0x3fff, URZ, 0xc0, !UPT ;  /* 0x00003fff04047892 */ /* 0x000fe4000f8ec03f */
[----:B------:R-:W-:Y:S02]  /*1990*/  ULOP3.LUT UR5, UR5, 0x3fff, URZ, 0xc0, !UPT ;  /* 0x00003fff05057892 */ /* 0x000fe4000f8ec03f */
[----:B------:R-:W-:Y:S02]  /*19a0*/  ULOP3.LUT UR8, UR4, 0x10000, URZ, 0xfc, !UPT ;  /* 0x0001000004087892 */ /* 0x000fe4000f8efc3f */
[----:B------:R-:W-:Y:S02]  /*19b0*/  ULOP3.LUT UR9, UR5, 0x10000, URZ, 0xfc, !UPT ;  /* 0x0001000005097892 */ /* 0x000fe4000f8efc3f */
[----:B------:R-:W-:Y:S02]  /*19c0*/  ULEA UR6, UR36, UR8, 0x9 ;  /* 0x0000000824067291 */ /* 0x000fe4000f8e483f */
[----:B------:R-:W-:Y:S01]  /*19d0*/  UIMAD UR4, UR36, 0x700, UR9 ;  /* 0x00000700240478a4 */ /* 0x000fe2000f8e0209 */
[----:B------:R-:W-:Y:S01]  /*19e0*/  UMOV UR13, 0x40000040 ;  /* 0x40000040000d7882 */ /* 0x000fe20000000000 */
[----:B------:R-:W-:-:S02]  /*19f0*/  UMOV UR15, 0x40000040 ;  /* 0x40000040000f7882 */ /* 0x000fc40000000000 */
[----:B------:R-:W-:Y:S01]  /*1a00*/  UIADD3 UR5, UR4, 0x100, URZ ;  /* 0x0000010004057890 */ /* 0x000fe2000fffe03f */
[----:B------:R-:W-:Y:S02]  /*1a10*/  UMOV UR12, UR6 ;  /* 0x00000006000c7c82 */ /* 0x000fe40008000000 */
[----:B------:R-:W-:Y:S01]  /*1a20*/  UMOV UR14, UR4 ;  /* 0x00000004000e7c82 */ /* 0x000fe20008000000 */
[----:B------:R-:W-:Y:S01]  /*1a30*/  UIADD3 UR7, UR4, 0x200, URZ ;  /* 0x0000020004077890 */ /* 0x000fe2000fffe03f */
[----:B------:R-:W-:Y:S01]  /*1a40*/  HGMMA.64x32x16.F32.BF16 R120, gdesc[UR12], RZ, !UPT, gsb0 ;  /* 0x006000000c7879f0 */ /* 0x000fe2000c0018ff */
[----:B------:R-:W-:Y:S01]  /*1a50*/  UMOV UR15, 0x40000040 ;  /* 0x40000040000f7882 */ /* 0x000fe20000000000 */
[----:B------:R-:W-:Y:S01]  /*1a60*/  UMOV UR14, UR5 ;  /* 0x00000005000e7c82 */ /* 0x000fe20008000000 */
[----:B------:R-:W-:Y:S02]  /*1a70*/  UIADD3 UR10, UR4, 0x300, URZ ;  /* 0x00000300040a7890 */ /* 0x000fe4000fffe03f */
[----:B------:R-:W-:Y:S01]  /*1a80*/  UIADD3 UR5, UR4, 0x400, URZ ;  /* 0x0000040004057890 */ /* 0x000fe2000fffe03f */
[----:B------:R-:W-:-:S02]  /*1a90*/  WARPGROUP.DEPBAR.LE gsb0, 0x0 ;  /* 0x00008000000079c5 */ /* 0x000fc40000010000 */
[----:B------:R-:W-:-:S06]  /*1aa0*/  WARPGROUP.ARRIVE ;  /* 0x00000000000079c5 */ /* 0x000fcc0000000000 */
[----:B------:R-:W-:Y:S01]  /*1ab0*/  HGMMA.64x32x16.F32.BF16 R104, gdesc[UR12], RZ, !UPT, gsb0 ;  /* 0x006000000c6879f0 */ /* 0x000fe2000c0018ff */
[----:B------:R-:W-:Y:S01]  /*1ac0*/  UMOV UR14, UR7 ;  /* 0x00000007000e7c82 */ /* 0x000fe20008000000 */
[----:B------:R-:W-:Y:S01]  /*1ad0*/  UMOV UR15, 0x40000040 ;  /* 0x40000040000f7882 */ /* 0x000fe20000000000 */
[----:B------:R-:W-:Y:S01]  /*1ae0*/  UIADD3 UR7, UR4, 0x500, URZ ;  /* 0x0000050004077890 */ /* 0x000fe2000fffe03f */
[----:B------:R-:W-:Y:S02]  /*1af0*/  WARPGROUP.DEPBAR.LE gsb0, 0x0 ;  /* 0x00008000000079c5 */ /* 0x000fe40000010000 */
        /* <DEDUP_REMOVED lines=26> */
[----:B------:R-:W-:Y:S02]  /*1ca0*/  UIADD3 UR12, UR6, 0x2, URZ ;  /* 0x00000002060c7890 */ /* 0x000fe4000fffe03f */
[----:B------:R-:W-:Y:S01]  /*1cb0*/  UIADD3 UR14, UR4, 0x2, URZ ;  /* 0x00000002040e7890 */ /* 0x000fe2000fffe03f */
[----:B------:R-:W-:Y:S01]  /*1cc0*/  UMOV UR13, 0x40000040 ;  /* 0x40000040000d7882 */ /* 0x000fe20000000000 */
[----:B------:R-:W-:Y:S01]  /*1cd0*/  UMOV UR15, 0x40000040 ;  /* 0x40000040000f7882 */ /* 0x000fe20000000000 */
[----:B------:R-:W-:Y:S02]  /*1ce0*/  WARPGROUP.DEPBAR.LE gsb0, 0x0 ;  /* 0x00008000000079c5 */ /* 0x000fe40000010000 */
[----:B------:R-:W-:-:S06]  /*1cf0*/  WARPGROUP.ARRIVE ;  /* 0x00000000000079c5 */ /* 0x000fcc0000000000 */
[----:B------:R-:W-:Y:S01]  /*1d00*/  HGMMA.64x32x16.F32.BF16 R120, gdesc[UR12], R120, gsb0 ;  /* 0x006000000c7879f0 */ /* 0x000fe20008001878 */
[----:B------:R-:W-:Y:S01]  /*1d10*/  UMOV UR14, UR5 ;  /* 0x00000005000e7c82 */ /* 0x000fe20008000000 */
[----:B------:R-:W-:Y:S01]  /*1d20*/  UMOV UR15, 0x40000040 ;  /* 0x40000040000f7882 */ /* 0x000fe20000000000 */
[----:B------:R-:W-:Y:S01]  /*1d30*/  UIADD3 UR5, UR4, 0x402, URZ ;  /* 0x0000040204057890 */ /* 0x000fe2000fffe03f */
        /* <DEDUP_REMOVED lines=72> */
[----:B------:R-:W-:Y:S02]  /*21c0*/  WARPGROUP.DEPBAR.LE gsb0, 0x0 ;  /* 0x00008000000079c5 */ /* 0x000fe40000010000 */
[----:B------:R-:W-:-:S06]  /*21d0*/  WARPGROUP.ARRIVE ;  /* 0x00000000000079c5 */ /* 0x000fcc0000000000 */
[----:B------:R-:W-:Y:S01]  /*21e0*/  HGMMA.64x32x16.F32.BF16 R24, gdesc[UR12], R24, gsb0 ;  /* 0x006000000c1879f0 */ /* 0x000fe20008001818 */
[----:B------:R-:W-:Y:S02]  /*21f0*/  UIADD3 UR12, UR6, 0x6, URZ ;  /* 0x00000006060c7890 */ /* 0x000fe4000fffe03f */
[----:B------:R-:W-:Y:S01]  /*2200*/  UIADD3 UR14, UR4, 0x6, URZ ;  /* 0x00000006040e7890 */ /* 0x000fe2000fffe03f */
[----:B------:R-:W-:Y:S01]  /*2210*/  UMOV UR13, 0x40000040 ;  /* 0x40000040000d7882 */ /* 0x000fe20000000000 */
        /* <DEDUP_REMOVED lines=13> */
[----:B------:R-:W-:Y:S02]  /*22f0*/  UIADD3 UR6, UR4, 0x506, URZ ;  /* 0x0000050604067890 */ /* 0x000fe4000fffe03f */
        /* <DEDUP_REMOVED lines=23> */
[----:B------:R-:W-:Y:S03]  /*2470*/  HGMMA.64x32x16.F32.BF16 R24, gdesc[UR12], R24, gsb0 ;  /* 0x006000000c1879f0 */ /* 0x000fe60008001818 */
[----:B------:R-:W-:Y:S02]  /*2480*/  WARPGROUP.DEPBAR.LE gsb0, 0x0 ;  /* 0x00008000000079c5 */ /* 0x000fe40000010000 */
[----:B------:R-:W-:Y:S05]  /*2490*/  @!P2 BRA `(.L_x_25) ;  /* 0x0000000c0054a947 */ /* 0x000fea0003800000 */
[----:B------:R-:W-:Y:S01]  /*24a0*/  UIADD3 UR10, UR36, 0x1, URZ ;  /* 0x00000001240a7890 */ /* 0x000fe2000fffe03f */
[----:B-12---:R-:W-:Y:S02]  /*24b0*/  IMAD.U32 R0, RZ, RZ, UR43 ;  /* 0x0000002bff007e24 */ /* 0x006fe4000f8e00ff */
[----:B------:R-:W-:Y:S01]  /*24c0*/  IMAD.U32 R3, RZ, RZ, UR36 ;  /* 0x00000024ff037e24 */ /* 0x000fe2000f8e00ff */
[----:B------:R-:W-:-:S04]  /*24d0*/  UISETP.NE.AND UP0, UPT, UR10, 0x6, UPT ;  /* 0x000000060a00788c */ /* 0x000fc8000bf05270 */
[----:B------:R-:W-:Y:S02]  /*24e0*/  USEL UR4, URZ, 0x1, UP0 ;  /* 0x000000013f047887 */ /* 0x000fe40008000000 */
[----:B------:R-:W-:Y:S02]  /*24f0*/  USEL UR10, UR10, URZ, UP0 ;  /* 0x0000003f0a0a7287 */ /* 0x000fe40008000000 */
[----:B------:R-:W-:-:S06]  /*2500*/  ULOP3.LUT UR4, UR37, UR4, URZ, 0x3c, !UPT ;  /* 0x0000000425047292 */ /* 0x000fcc000f8e3c3f */
[----:B------:R-:W-:-:S07]  /*2510*/  IMAD.U32 R6, RZ, RZ, UR4 ;  /* 0x00000004ff067e24 */ /* 0x000fce000f8e00ff */
.L_x_32:
[----:B------:R-:W-:Y:S05]  /*2520*/  @!P0 BRA `(.L_x_26) ;  /* 0x0000000000048947 */ /* 0x000fea0003800000 */
[----:B------:R-:W-:Y:S01]  /*2530*/  BPT.TRAP 0x1 ;  /* 0x000000040000795c */ /* 0x000fe20000300000 */
.L_x_26:
[----:B------:R-:W-:Y:S01]  /*2540*/  ULEA UR4, UR10, UR40, 0x3 ;  /* 0x000000280a047291 */ /* 0x000fe2000f8e183f */
[----:B------:R-:W-:-:S08]  /*2550*/  SHF.L.U32 R4, R6, 0x1f, RZ ;  /* 0x0000001f06047819 */ /* 0x000fd000000006ff */
[----:B------:R1:W2:Y:S01]  /*2560*/  SYNCS.PHASECHK.TRANS64.TRYWAIT P1, [UR4], R4 ;  /* 0x00000004ff0075a7 */ /* 0x0002a20008020144 */
[----:B------:R-:W-:Y:S05]  /*2570*/  @!P0 BRA `(.L_x_27) ;  /* 0x0000000000048947 */ /* 0x000fea0003800000 */
[----:B------:R-:W-:Y:S01]  /*2580*/  BPT.TRAP 0x1 ;  /* 0x000000040000795c */ /* 0x000fe20000300000 */
.L_x_27:
[----:B--2---:R-:W-:Y:S05]  /*2590*/  @P1 BRA `(.L_x_28) ;  /* 0x0000000000081947 */ /* 0x004fea0003800000 */
[----:B------:R-:W2:Y:S02]  /*25a0*/  SYNCS.PHASECHK.TRANS64.TRYWAIT P1, [UR4], R4 ;  /* 0x00000004ff0075a7 */ /* 0x000ea40008020144 */
[----:B--2---:R-:W-:Y:S05]  /*25b0*/  @!P1 BRA `(.L_x_29) ;  /* 0x0000009800f49947 */ /* 0x004fea0003800000 */
.L_x_28:
[----:B------:R-:W-:Y:S01]  /*25c0*/  ULEA UR12, UR10, UR8, 0x9 ;  /* 0x000000080a0c7291 */ /* 0x000fe2000f8e483f */
[----:B------:R-:W-:Y:S01]  /*25d0*/  WARPGROUP.ARRIVE ;  /* 0x00000000000079c5 */ /* 0x000fe20000000000 */
[----:B------:R-:W-:Y:S01]  /*25e0*/  UIMAD UR11, UR10, 0x700, UR9 ;  /* 0x000007000a0b78a4 */ /* 0x000fe2000f8e0209 */
[----:B------:R-:W-:Y:S01]  /*25f0*/  UMOV UR5, 0x40000040 ;  /* 0x4000004000057882 */ /* 0x000fe20000000000 */
[----:B------:R-:W-:Y:S02]  /*2600*/  UMOV UR7, 0x40000040 ;  /* 0x4000004000077882 */ /* 0x000fe40000000000 */
[----:B------:R-:W-:Y:S01]  /*2610*/  UIADD3 UR13, UR11, 0x100, URZ ;  /* 0x000001000b0d7890 */ /* 0x000fe2000fffe03f */
[----:B------:R-:W-:Y:S02]  /*2620*/  UMOV UR4, UR12 ;  /* 0x0000000c00047c82 */ /* 0x000fe40008000000 */
[----:B------:R-:W-:Y:S01]  /*2630*/  UMOV UR6, UR11 ;  /* 0x0000000b00067c82 */ /* 0x000fe20008000000 */
[----:B------:R-:W-:Y:S01]  /*2640*/  UIADD3 UR14, UR11, 0x200, URZ ;  /* 0x000002000b0e7890 */ /* 0x000fe2000fffe03f */
[----:B------:R-:W-:Y:S01]  /*2650*/  HGMMA.64x32x16.F32.BF16 R120, gdesc[UR4], R120, gsb0 ;  /* 0x00600000047879f0 */ /* 0x000fe20008001878 */
[----:B------:R-:W-:Y:S01]  /*2660*/  UMOV UR7, 0x40000040 ;  /* 0x4000004000077882 */ /* 0x000fe20000000000 */
[----:B------:R-:W-:Y:S01]  /*2670*/  UMOV UR6, UR13 ;  /* 0x0000000d00067c82 */ /* 0x000fe20008000000 */
[----:B------:R-:W-:-:S02]  /*2680*/  UIADD3 UR15, UR11, 0x300, URZ ;  /* 0x000003000b0f7890 */ /* 0x000fc4000fffe03f */
        /* <DEDUP_REMOVED lines=162> */
[----:B------:R-:W-:Y:S01]  /*30b0*/  BPT.TRAP 0x1 ;  /* 0x000000040000795c */ /* 0x000fe20000300000 */
.L_x_30:
[----:B------:R-:W-:-:S13]  /*30c0*/  ISETP.NE.AND P1, PT, R137, RZ, PT ;  /* 0x000000ff8900720c */ /* 0x000fda0003f25270 */
[----:B-12---:R-:W-:-:S05]  /*30d0*/  @P1 LEA R4, R3, UR40, 0x3 ;  /* 0x0000002803041c11 */ /* 0x006fca000f8e18ff */
[----:B------:R-:W-:-:S05]  /*30e0*/  @P1 VIADD R5, R4, 0x30 ;  /* 0x0000003004051836 */ /* 0x000fca0000000000 */
[----:B------:R-:W-:-:S04]  /*30f0*/  @P1 PRMT R5, R136, 0x654, R5 ;  /* 0x0000065488051816 */ /* 0x000fc80000000005 */
[----:B------:R1:W-:Y:S01]  /*3100*/  @P1 SYNCS.ARRIVE.TRANS64.RED.A1T0 RZ, [R5+URZ], RZ ;  /* 0x000000ff05ff19a7 */ /* 0x0003e2000810043f */
[----:B------:R-:W-:-:S13]  /*3110*/  ISETP.GT.U32.AND P1, PT, R16, 0x1, PT ;  /* 0x000000011000780c */ /* 0x000fda0003f24070 */
[----:B-1----:R-:W-:Y:S05]  /*3120*/  @P1 BRA `(.L_x_31) ;  /* 0x0000000000041947 */ /* 0x002fea0003800000 */
[----:B------:R-:W-:Y:S01]  /*3130*/  BPT.TRAP 0x1 ;  /* 0x000000040000795c */ /* 0x000fe20000300000 */
.L_x_31:
[----:B------:R-:W-:Y:S01]  /*3140*/  UIADD3 UR10, UR10, 0x1, URZ ;  /* 0x000000010a0a7890 */ /* 0x000fe2000fffe03f */
[C---:B------:R-:W-:Y:S01]  /*3150*/  ISETP.GT.AND P2, PT, R0.reuse, 0x1, PT ;  /* 0x000000010000780c */ /* 0x040fe20003f44270 */
[----:B------:R-:W-:Y:S02]  /*3160*/  VIADD R3, R3, 0x1 ;  /* 0x0000000103037836 */ /* 0x000fe40000000000 */
[----:B------:R-:W-:Y:S01]  /*3170*/  UISETP.NE.AND UP0, UPT, UR10, 0x6, UPT ;  /* 0x000000060a00788c */ /* 0x000fe2000bf05270 */
[----:B------:R-:W-:Y:S02]  /*3180*/  VIADD R0, R0, 0xffffffff ;  /* 0xffffffff00007836 */ /* 0x000fe40000000000 */
[C---:B------:R-:W-:Y:S01]  /*3190*/  ISETP.NE.AND P1, PT, R3.reuse, 0x6, PT ;  /* 0x000000060300780c */ /* 0x040fe20003f25270 */
[----:B------:R-:W-:Y:S02]  /*31a0*/  USEL UR4, URZ, 0x1, UP0 ;  /* 0x000000013f047887 */ /* 0x000fe40008000000 */
[----:B------:R-:W-:Y:S01]  /*31b0*/  USEL UR10, UR10, URZ, UP0 ;  /* 0x0000003f0a0a7287 */ /* 0x000fe20008000000 */
[----:B------:R-:W-:-:S03]  /*31c0*/  SEL R3, R3, RZ, P1 ;  /* 0x000000ff03037207 */ /* 0x000fc60000800000 */
[----:B------:R-:W-:Y:S01]  /*31d0*/  LOP3.LUT R6, R6, UR4, RZ, 0x3c, !PT ;  /* 0x0000000406067c12 */ /* 0x000fe2000f8e3cff */
[----:B------:R-:W-:Y:S07]  /*31e0*/  @P2 BRA `(.L_x_32) ;  /* 0xfffffff000cc2947 */ /* 0x000fee000383ffff */
.L_x_25:
[----:B-12---:R-:W1:Y:S01]  /*31f0*/  LDC R0, c[0x0][0x28c] ;  /* 0x0000a300ff007b82 */ /* 0x006e620000000800 */
[----:B------:R2:W-:Y:S01]  /*3200*/  SYNCS.ARRIVE.TRANS64.A1T0 RZ, [R144+UR42], RZ ;  /* 0x000000ff90ff79a7 */ /* 0x0005e2000810002a */
[----:B-1----:R-:W-:-:S13]  /*3210*/  ISETP.GE.AND P1, PT, R0, 0x1, PT ;  /* 0x000000010000780c */ /* 0x002fda0003f26270 */
[----:B--2---:R-:W-:Y:S05]  /*3220*/  @!P1 BRA `(.L_x_33) ;  /* 0x0000000000449947 */ /* 0x004fea0003800000 */
[----:B------:R-:W-:Y:S05]  /*3230*/  @!P0 BRA `(.L_x_34) ;  /* 0x0000000000048947 */ /* 0x000fea0003800000 */
[----:B------:R-:W-:Y:S01]  /*3240*/  BPT.TRAP 0x1 ;  /* 0x000000040000795c */ /* 0x000fe20000300000 */
.L_x_34:
[----:B------:R-:W-:-:S13]  /*3250*/  ISETP.NE.AND P0, PT, R137, RZ, PT ;  /* 0x000000ff8900720c */ /* 0x000fda0003f05270 */
[----:B------:R-:W-:-:S05]  /*3260*/  VOTEU.ANY UP0, P0 ;  /* 0x00000000003f7886 */ /* 0x000fca0000000100 */
[----:B------:R-:W-:-:S06]  /*3270*/  @UP0 UIADD3 UR4, UR43, UR36, URZ ;  /* 0x000000242b040290 */ /* 0x000fcc000fffe03f */
[----:B------:R-:W-:Y:S02]  /*3280*/  IMAD.U32 R4, RZ, RZ, UR4 ;  /* 0x00000004ff047e24 */ /* 0x000fe4000f8e00ff */
[----:B------:R-:W-:Y:S02]  /*3290*/  IMAD.U32 R3, RZ, RZ, UR4 ;  /* 0x00000004ff037e24 */ /* 0x000fe4000f8e00ff */
[----:B------:R-:W-:-:S05]  /*32a0*/  @P0 IMAD.WIDE.U32 R4, R4, -0x55555555, RZ ;  /* 0xaaaaaaab04040825 */ /* 0x000fca00078e00ff */
[----:B------:R-:W-:-:S05]  /*32b0*/  @P0 SHF.R.U32.HI R0, RZ, 0x2, R5 ;  /* 0x00000002ff000819 */ /* 0x000fca0000011605 */
[----:B------:R-:W-:-:S05]  /*32c0*/  @P0 IMAD R0, R0, -0x6, R3 ;  /* 0xfffffffa00000824 */ /* 0x000fca00078e0203 */
[----:B------:R-:W-:-:S05]  /*32d0*/  @P0 LEA R0, R0, UR40, 0x3 ;  /* 0x0000002800000c11 */ /* 0x000fca000f8e18ff */
[----:B------:R-:W-:-:S05]  /*32e0*/  @P0 VIADD R3, R0, 0x30 ;  /* 0x0000003000030836 */ /* 0x000fca0000000000 */
[----:B------:R-:W-:-:S04]  /*32f0*/  @P0 PRMT R3, R136, 0x654, R3 ;  /* 0x0000065488030816 */ /* 0x000fc80000000003 */
[----:B------:R1:W-:Y:S01]  /*3300*/  @P0 SYNCS.ARRIVE.TRANS64.RED.A1T0 RZ, [R3+URZ], RZ ;  /* 0x000000ff03ff09a7 */ /* 0x0003e2000810043f */
[----:B------:R-:W-:-:S13]  /*3310*/  ISETP.GT.U32.AND P0, PT, R16, 0x1, PT ;  /* 0x000000011000780c */ /* 0x000fda0003f04070 */
[----:B-1----:R-:W-:Y:S05]  /*3320*/  @P0 BRA `(.L_x_33) ;  /* 0x0000000000040947 */ /* 0x002fea0003800000 */
[----:B------:R-:W-:Y:S01]  /*3330*/  BPT.TRAP 0x1 ;  /* 0x000000040000795c */ /* 0x000fe20000300000 */
.L_x_33:
[----:B------:R-:W-:Y:S01]  /*3340*/  SHF.L.U32 R0, R149, 0x1f, RZ ;  /* 0x0000001f95007819 */ /* 0x000fe200000006ff */
[----:B------:R-:W-:Y:S01]  /*3350*/  UIADD3 UR36, UR39, UR36, URZ ;  /* 0x0000002427247290 */ /* 0x000fe2000fffe03f */
[----:B------:R-:W1:Y:S01]  /*3360*/  LDC R9, c[0x0][0x288] ;  /* 0x0000a200ff097b82 */ /* 0x000e620000000800 */
[----:B------:R-:W-:Y:S01]  /*3370*/  UISETP.GE.U32.AND UP1, UPT, UR39, 0x6, UPT ;  /* 0x000000062700788c */ /* 0x000fe2000bf26070 */
[----:B------:R-:W-:Y:S01]  /*3380*/  IMAD.SHL.U32 R10, R142, 0x2, RZ ;  /* 0x000000028e0a7824 */ /* 0x000fe200078e00ff */
[----:B------:R-:W-:Y:S02]  /*3390*/  UISETP.GT.U32.AND UP0, UPT, UR36, 0x5, UPT ;  /* 0x000000052400788c */ /* 0x000fe4000bf04070 */
[----:B------:R-:W-:Y:S02]  /*33a0*/  UIMAD.WIDE.U32 UR4, UR36, -0x55555555, URZ ;  /* 0xaaaaaaab240478a5 */ /* 0x000fe4000f8e003f */
[----:B------:R-:W-:Y:S01]  /*33b0*/  UISETP.LT.U32.AND UP0, UPT, UR39, 0x6, UP0 ;  /* 0x000000062700788c */ /* 0x000fe20008701070 */
[----:B------:R-:W2:Y:S01]  /*33c0*/  SYNCS.PHASECHK.TRANS64.TRYWAIT P0, [R143+UR41+0x10], R0 ;  /* 0x000010008f0075a7 */ /* 0x000ea20008000169 */
[----:B------:R-:W-:Y:S01]  /*33d0*/  USHF.R.U32.HI UR4, URZ, 0x2, UR5 ;  /* 0x000000023f047899 */ /* 0x000fe20008011605 */
[----:B------:R-:W-:Y:S01]  /*33e0*/  SHF.R.S32.HI R11, RZ, 0x1f, R10 ;  /* 0x0000001fff0b7819 */ /* 0x000fe2000001140a */
[----:B------:R-:W-:-:S02]  /*33f0*/  USEL UR6, URZ, 0x1, !UP0 ;  /* 0x000000013f067887 */ /* 0x000fc4000c000000 */
[----:B------:R-:W-:Y:S02]  /*3400*/  UIMAD UR36, UR4, -0x6, UR36 ;  /* 0xfffffffa042478a4 */ /* 0x000fe4000f8e0224 */
[----:B------:R-:W-:-:S04]  /*3410*/  ULOP3.LUT UR37, UR37, UR6, URZ, 0x3c, !UPT ;  /* 0x0000000625257292 */ /* 0x000fc8000f8e3c3f */
[----:B------:R-:W-:Y:S01]  /*3420*/  @UP1 ULOP3.LUT UR37, UR37, 0x1, UR4, 0x78, !UPT ;  /* 0x0000000125251892 */ /* 0x000fe2000f8e7804 */
[----:B-12---:R-:W-:Y:S11]  /*3430*/  @!P0 BRA `(.L_x_35) ;  /* 0x0000008c006c8947 */ /* 0x006ff60003800000 */
.L_x_287:
[----:B------:R-:W-:Y:S01]  /*3440*/  IMAD.SHL.U32 R8, R19, 0x40, RZ ;  /* 0x0000004013087824 */ /* 0x000fe200078e00ff */
[----:B------:R-:W-:Y:S01]  /*3450*/  ULDC UR6, c[0x0][0x284] ;  /* 0x0000a10000067ab9 */ /* 0x000fe20000000800 */
[----:B------:R-:W-:Y:S01]  /*3460*/  IMAD R14, R22, 0xe0, RZ ;  /* 0x000000e0160e7824 */ /* 0x000fe200078e02ff */
[----:B------:R-:W-:Y:S01]  /*3470*/  SHF.R.S32.HI R153, RZ, 0x1f, R2 ;  /* 0x0000001fff997819 */ /* 0x000fe20000011402 */
[----:B------:R-:W-:Y:S01]  /*3480*/  ULDC.64 UR4, c[0x0][0x5d0] ;  /* 0x0001740000047ab9 */ /* 0x000fe20000000a00 */
[----:B------:R-:W-:Y:S01]  /*3490*/  ISETP.GE.AND P0, PT, R8, UR6, PT ;  /* 0x0000000608007c0c */ /* 0x000fe2000bf06270 */
[----:B------:R-:W-:Y:S01]  /*34a0*/  IMAD.WIDE.U32 R4, R2, UR4, R10 ;  /* 0x0000000402047c25 */ /* 0x000fe2000f8e000a */
[----:B------:R-:W-:Y:S02]  /*34b0*/  SHF.R.S32.HI R15, RZ, 0x1f, R14 ;  /* 0x0000001fff0f7819 */ /* 0x000fe4000001140e */
[C---:B------:R-:W-:Y:S01]  /*34c0*/  ISETP.GE.OR P0, PT, R14.reuse, R9, P0 ;  /* 0x000000090e00720c */ /* 0x040fe20000706670 */
[----:B------:R-:W-:Y:S01]  /*34d0*/  IMAD R3, R153, UR4, RZ ;  /* 0x0000000499037c24 */ /* 0x000fe2000f8e02ff */
[----:B------:R-:W-:-:S03]  /*34e0*/  IADD3 R6, P1, R14, R4, RZ ;  /* 0x000000040e067210 */ /* 0x000fc60007f3e0ff */
[----:B------:R-:W-:-:S05]  /*34f0*/  IMAD R3, R2, UR5, R3 ;  /* 0x0000000502037c24 */ /* 0x000fca000f8e0203 */
[----:B------:R-:W-:-:S03]  /*3500*/  IADD3.X R7, R15, R5, R3, P1, !PT ;  /* 0x000000050f077210 */ /* 0x000fc60000ffe403 */
[----:B------:R-:W-:Y:S05]  /*3510*/  @P0 BRA `(.L_x_36) ;  /* 0x0000007000ec0947 */ /* 0x000fea0003800000 */
[----:B------:R-:W2:Y:S01]  /*3520*/  LDC.64 R4, c[0x0][0x5c8] ;  /* 0x00017200ff047b82 */ /* 0x000ea20000000a00 */
[----:B-----5:R-:W-:Y:S01]  /*3530*/  FSETP.NEU.AND P0, PT, R139, RZ, PT ;  /* 0x000000ff8b00720b */ /* 0x020fe20003f0d000 */
[----:B------:R-:W-:Y:S01]  /*3540*/  IMAD R3, R142, -0x2, R9 ;  /* 0xfffffffe8e037824 */ /* 0x000fe200078e0209 */
[----:B------:R-:W-:Y:S01]  /*3550*/  BSSY B0, `(.L_x_36) ;  /* 0x0000737000007945 */ /* 0x000fe20003800000 */
[----:B------:R-:W-:-:S04]  /*3560*/  IMAD.WIDE R150, R19, 0x40, R140 ;  /* 0x0000004013967825 */ /* 0x000fc800078e028c */
[----:B-1----:R-:W-:Y:S02]  /*3570*/  IMAD.IADD R0, R3, 0x1, -R14 ;  /* 0x0000000103007824 */ /* 0x002fe400078e0a0e */
[----:B------:R-:W-:-:S03]  /*3580*/  IMAD.IADD R3, R147, 0x1, -R8 ;  /* 0x0000000193037824 */ /* 0x000fc600078e0a08 */
[----:B------:R-:W-:-:S04]  /*3590*/  ISETP.GT.AND P1, PT, R0, RZ, PT ;  /* 0x000000ff0000720c */ /* 0x000fc80003f24270 */
[----:B------:R-:W-:Y:S01]  /*35a0*/  ISETP.GT.AND P2, PT, R3, RZ, P1 ;  /* 0x000000ff0300720c */ /* 0x000fe20000f44270 */
[-C--:B--2---:R-:W-:Y:S02]  /*35b0*/  IMAD R8, R151, R4.reuse, RZ ;  /* 0x0000000497087224 */ /* 0x084fe400078e02ff */
[----:B------:R-:W-:-:S04]  /*35c0*/  IMAD.WIDE.U32 R6, R150, R4, R6 ;  /* 0x0000000496067225 */ /* 0x000fc800078e0006 */
[----:B------:R-:W-:-:S04]  /*35d0*/  IMAD R9, R150, R5, R8 ;  /* 0x0000000596097224 */ /* 0x000fc800078e0208 */
[----:B------:R-:W-:Y:S01]  /*35e0*/  IMAD.IADD R9, R7, 0x1, R9 ;  /* 0x0000000107097824 */ /* 0x000fe200078e0209 */
[----:B------:R-:W-:Y:S06]  /*35f0*/  @!P0 BRA `(.L_x_37) ;  /* 0x0000004800f88947 */ /* 0x000fec0003800000 */
[----:B------:R-:W1:Y:S01]  /*3600*/  LDC.64 R20, c[0x0][0x5b8] ;  /* 0x00016e00ff147b82 */ /* 0x000e620000000a00 */
[----:B------:R-:W-:-:S07]  /*3610*/  ULDC.64 UR4, c[0x0][0x5c0] ;  /* 0x0001700000047ab9 */ /* 0x000fce0000000a00 */
[----:B------:R-:W2:Y:S08]  /*3620*/  LDC.64 R160, c[0x0][0x5b0] ;  /* 0x00016c00ffa07b82 */ /* 0x000eb00000000a00 */
[----:B0-----:R-:W0:Y:S01]  /*3630*/  LDC.64 R12, c[0x0][0x5a8] ;  /* 0x00016a00ff0c7b82 */ /* 0x001e220000000a00 */
[-C--:B-1----:R-:W-:Y:S02]  /*3640*/  IMAD R7, R153, R20.reuse, RZ ;  /* 0x0000001499077224 */ /* 0x082fe400078e02ff */
[----:B------:R-:W-:-:S04]  /*3650*/  IMAD.WIDE.U32 R152, R2, R20, R10 ;  /* 0x0000001402987225 */ /* 0x000fc800078e000a */
[----:B------:R-:W-:Y:S01]  /*3660*/  IMAD R159, R2, R21, R7 ;  /* 0x00000015029f7224 */ /* 0x000fe200078e0207 */
[----:B------:R-:W-:Y:S01]  /*3670*/  IADD3 R154, P0, R14, R152, RZ ;  /* 0x000000980e9a7210 */ /* 0x000fe20007f1e0ff */
[----:B--2---:R-:W-:-:S03]  /*3680*/  IMAD R7, R151, R160, RZ ;  /* 0x000000a097077224 */ /* 0x004fc600078e02ff */
[----:B------:R-:W-:Y:S01]  /*3690*/  IADD3.X R155, R15, R153, R159, P0, !PT ;  /* 0x000000990f9b7210 */ /* 0x000fe200007fe49f */
[C---:B------:R-:W-:Y:S02]  /*36a0*/  IMAD R21, R150.reuse, R161, R7 ;  /* 0x000000a196157224 */ /* 0x040fe400078e0207 */
[----:B------:R-:W-:-:S04]  /*36b0*/  IMAD.WIDE.U32 R152, R150, R160, R154 ;  /* 0x000000a096987225 */ /* 0x000fc800078e009a */
[----:B------:R-:W-:Y:S01]  /*36c0*/  IMAD.IADD R7, R153, 0x1, R21 ;  /* 0x0000000199077824 */ /* 0x000fe200078e0215 */
[----:B0-----:R-:W-:-:S04]  /*36d0*/  LEA R156, P0, R152, R12, 0x1 ;  /* 0x0000000c989c7211 */ /* 0x001fc800078008ff */
[----:B------:R-:W-:-:S05]  /*36e0*/  LEA.HI.X R157, R152, R13, R7, 0x1, P0 ;  /* 0x0000000d989d7211 */ /* 0x000fca00000f0c07 */
[----:B------:R-:W2:Y:S01]  /*36f0*/  @P2 LDG.E.LTC128B.U16 R19, desc[UR44][R156.64] ;  /* 0x0000002c9c132981 */ /* 0x000ea2000c1e1520 */
[----:B------:R-:W-:Y:S01]  /*3700*/  IMAD.WIDE.U32 R152, R150, R160, R14 ;  /* 0x000000a096987225 */ /* 0x000fe200078e000e */
[----:B------:R-:W-:Y:S02]  /*3710*/  BSSY B1, `(.L_x_38) ;  /* 0x0000014000017945 */ /* 0x000fe40003800000 */
[----:B------:R-:W-:-:S04]  /*3720*/  IADD3 R152, P0, R10, R152, RZ ;  /* 0x000000980a987210 */ /* 0x000fc80007f1e0ff */
[----:B------:R-:W-:-:S03]  /*3730*/  IADD3.X R153, R11, R21, R153, P0, !PT ;  /* 0x000000150b997210 */ /* 0x000fc600007fe499 */
[----:B------:R-:W-:-:S04]  /*3740*/  IMAD.WIDE.U32 R152, R2, R20, R152 ;  /* 0x0000001402987225 */ /* 0x000fc800078e0098 */
[----:B--2---:R-:W-:-:S04]  /*3750*/  IMAD.U32 R8, R19, 0x10000, RZ ;  /* 0x0001000013087824 */ /* 0x004fc800078e00ff */
[----:B------:R-:W-:Y:S01]  /*3760*/  FMUL R7, R8, R139 ;  /* 0x0000008b08077220 */ /* 0x000fe20000400000 */
[----:B------:R-:W-:-:S03]  /*3770*/  LEA R8, P0, R6, UR4, 0x1 ;  /* 0x0000000406087c11 */ /* 0x000fc6000f8008ff */
[----:B------:R-:W-:Y:S01]  /*3780*/  FFMA R7, R120, R138, R7 ;  /* 0x0000008a78077223 */ /* 0x000fe20000000007 */
[----:B------:R-:W-:Y:S02]  /*3790*/  LEA.HI.X R9, R6, UR5, R9, 0x1, P0 ;  /* 0x0000000506097c11 */ /* 0x000fe400080f0c09 */
[----:B------:R-:W-:Y:S02]  /*37a0*/  ISETP.GT.AND P0, PT, R0, 0x1, PT ;  /* 0x000000010000780c */ /* 0x000fe40003f04270 */
[----:B------:R-:W-:Y:S01]  /*37b0*/  F2FP.BF16.F32.PACK_AB R22, RZ, R7 ;  /* 0x00000007ff16723e */ /* 0x000fe200000010ff */
[----:B------:R-:W-:Y:S01]  /*37c0*/  IMAD.IADD R7, R159, 0x1, R153 ;  /* 0x000000019f077824 */ /* 0x000fe200078e0299 */
[----:B------:R-:W-:Y:S02]  /*37d0*/  ISETP.GT.AND P3, PT, R3, RZ, P0 ;  /* 0x000000ff0300720c */ /* 0x000fe40000764270 */
[----:B------:R-:W-:Y:S01]  /*37e0*/  LEA R6, P4, R152, R12, 0x1 ;  /* 0x0000000c98067211 */ /* 0x000fe200078808ff */
[----:B------:R0:W-:Y:S01]  /*37f0*/  @P2 STG.E.U16 desc[UR44][R8.64], R22 ;  /* 0x0000001608002986 */ /* 0x0001e2000c10152c */
[----:B------:R-:W-:-:S02]  /*3800*/  SHF.L.U64.HI R153, R160, 0x3, R161 ;  /* 0x00000003a0997819 */ /* 0x000fc400000102a1 */
[----:B------:R-:W-:Y:S01]  /*3810*/  LEA.HI.X R7, R152, R13, R7, 0x1, P4 ;  /* 0x0000000d98077211 */ /* 0x000fe200020f0c07 */
[----:B------:R-:W-:-:S06]  /*3820*/  IMAD.SHL.U32 R152, R160, 0x8, RZ ;  /* 0x00000008a0987824 */ /* 0x000fcc00078e00ff */
[----:B------:R-:W-:Y:S05]  /*3830*/  @!P3 BRA `(.L_x_39) ;  /* 0x000000000004b947 */ /* 0x000fea0003800000 */
[----:B------:R1:W5:Y:S02]  /*3840*/  LDG.E.LTC128B.U16 R19, desc[UR44][R6.64+0x2] ;  /* 0x0000022c06137981 */ /* 0x000364000c1e1520 */
.L_x_39:
[----:B------:R-:W-:Y:S05]  /*3850*/  BSYNC B1 ;  /* 0x0000000000017941 */ /* 0x000fea0003800000 */
.L_x_38:
[----:B------:R-:W-:Y:S01]  /*3860*/  IMAD.WIDE.U32 R152, R150, R160, R152 ;  /* 0x000000a096987225 */ /* 0x000fe200078e0098 */
[----:B------:R-:W-:-:S03]  /*3870*/  ISETP.GT.AND P1, PT, R3, 0x8, P1 ;  /* 0x000000080300780c */ /* 0x000fc60000f24270 */
[----:B0----5:R-:W-:Y:S02]  /*3880*/  IMAD.U32 R22, R19, 0x10000, RZ ;  /* 0x0001000013167824 */ /* 0x021fe400078e00ff */
[----:B------:R-:W-:Y:S01]  /*3890*/  IMAD.IADD R151, R21, 0x1, R153 ;  /* 0x0000000115977824 */ /* 0x000fe200078e0299 */
[----:B------:R-:W-:Y:S01]  /*38a0*/  IADD3 R21, P2, R154, R152, RZ ;  /* 0x000000989a157210 */ /* 0x000fe20007f5e0ff */
[----:B------:R-:W-:-:S04]  /*38b0*/  FMUL R22, R22, R139 ;  /* 0x0000008b16167220 */ /* 0x000fc80000400000 */
[----:B------:R-:W-:Y:S01]  /*38c0*/  FFMA R22, R121, R138, R22 ;  /* 0x0000008a79167223 */ /* 0x000fe20000000016 */
[----:B------:R-:W-:Y:S01]  /*38d0*/  IMAD.X R154, R151, 0x1, R155, P2 ;  /* 0x00000001979a7824 */ /* 0x000fe200010e069b */
[----:B------:R-:W-:-:S03]  /*38e0*/  LEA R120, P2, R21, R12, 0x1 ;  /* 0x0000000c15787211 */ /* 0x000fc600078408ff */
[----:B------:R-:W-:Y:S02]  /*38f0*/  F2FP.BF16.F32.PACK_AB R22, RZ, R22 ;  /* 0x00000016ff16723e */ /* 0x000fe400000010ff */
[----:B------:R-:W-:-:S03]  /*3900*/  LEA.HI.X R121, R21, R13, R154, 0x1, P2 ;  /* 0x0000000d15797211 */ /* 0x000fc600010f0c9a */
[----:B------:R0:W-:Y:S04]  /*3910*/  @P3 STG.E.U16 desc[UR44][R8.64+0x2], R22 ;  /* 0x0000021608003986 */ /* 0x0001e8000c10152c */
[----:B------:R-:W2:Y:S01]  /*3920*/  @P1 LDG.E.LTC128B.U16 R19, desc[UR44][R120.64] ;  /* 0x0000002c78131981 */ /* 0x000ea2000c1e1520 */
[----:B------:R-:W-:Y:S01]  /*3930*/  IADD3 R10, P2, P3, R10, R152, R14 ;  /* 0x000000980a0a7210 */ /* 0x000fe20007b5e00e */
[----:B------:R-:W-:Y:S01]  /*3940*/  BSSY B1, `(.L_x_40) ;  /* 0x0000011000017945 */ /* 0x000fe20003800000 */
[----:B------:R-:W-:Y:S02]  /*3950*/  SHF.L.U64.HI R5, R4, 0x4, R5 ;  /* 0x0000000404057819 */ /* 0x000fe40000010205 */
[----:B------:R-:W-:Y:S02]  /*3960*/  IADD3.X R11, R11, R151, R15, P2, P3 ;  /* 0x000000970b0b7210 */ /* 0x000fe400017e640f */
[----:B------:R-:W-:Y:S01]  /*3970*/  ISETP.GT.AND P0, PT, R3, 0x8, P0 ;  /* 0x000000080300780c */ /* 0x000fe20000704270 */
[----:B------:R-:W-:Y:S01]  /*3980*/  IMAD.WIDE.U32 R20, R2, R20, R10 ;  /* 0x0000001402147225 */ /* 0x000fe200078e000a */
[----:B------:R-:W-:-:S03]  /*3990*/  LEA R10, P2, R4, R8, 0x4 ;  /* 0x00000008040a7211 */ /* 0x000fc600078420ff */
[----:B------:R-:W-:Y:S01]  /*39a0*/  IMAD.IADD R2, R159, 0x1, R21 ;  /* 0x000000019f027824 */ /* 0x000fe200078e0215 */
[----:B------:R-:W-:Y:S01]  /*39b0*/  LEA R4, P3, R20, R12, 0x1 ;  /* 0x0000000c14047211 */ /* 0x000fe200078608ff */
[----:B------:R-:W-:-:S03]  /*39c0*/  IMAD.X R11, R5, 0x1, R9, P2 ;  /* 0x00000001050b7824 */ /* 0x000fc600010e0609 */
[----:B------:R-:W-:Y:S01]  /*39d0*/  LEA.HI.X R5, R20, R13, R2, 0x1, P3 ;  /* 0x0000000d14057211 */ /* 0x000fe200018f0c02 */
[----:B--2---:R-:W-:-:S04]  /*39e0*/  IMAD.U32 R14, R19, 0x10000, RZ ;  /* 0x00010000130e7824 */ /* 0x004fc800078e00ff */
[----:B------:R-:W-:-:S04]  /*39f0*/  FMUL R15, R14, R139 ;  /* 0x0000008b0e0f7220 */ /* 0x000fc80000400000 */
[----:B------:R-:W-:-:S05]  /*3a00*/  FFMA R15, R122, R138, R15 ;  /* 0x0000008a7a0f7223 */ /* 0x000fca000000000f */
[----:B------:R-:W-:-:S05]  /*3a10*/  F2FP.BF16.F32.PACK_AB R15, RZ, R15 ;  /* 0x0000000fff0f723e */ /* 0x000fca00000010ff */
[----:B------:R0:W-:Y:S01]  /*3a20*/  @P1 STG.E.U16 desc[UR44][R10.64], R15 ;  /* 0x0000000f0a001986 */ /* 0x0001e2000c10152c */
[----:B------:R-:W-:Y:S05]  /*3a30*/  @!P0 BRA `(.L_x_41) ;  /* 0x0000000000048947 */ /* 0x000fea0003800000 */
[----:B------:R2:W5:Y:S02]  /*3a40*/  LDG.E.LTC128B.U16 R19, desc[UR44][R4.64+0x2] ;  /* 0x0000022c04137981 */ /* 0x000564000c1e1520 */
.L_x_41:
[----:B------:R-:W-:Y:S05]  /*3a50*/  BSYNC B1 ;  /* 0x0000000000017941 */ /* 0x000fea0003800000 */
.L_x_40:
[----:B-----5:R-:W-:Y:S01]  /*3a60*/  IMAD.U32 R2, R19, 0x10000, RZ ;  /* 0x0001000013027824 */ /* 0x020fe200078e00ff */
[----:B------:R-:W-:Y:S01]  /*3a70*/  ISETP.GT.AND P1, PT, R0, 0x8, PT ;  /* 0x000000080000780c */ /* 0x000fe20003f24270 */
[----:B------:R-:W-:Y:S02]  /*3a80*/  BSSY B1, `(.L_x_42) ;  /* 0x0000008000017945 */ /* 0x000fe40003800000 */
[----:B------:R-:W-:Y:S01]  /*3a90*/  FMUL R2, R2, R139 ;  /* 0x0000008b02027220 */ /* 0x000fe20000400000 */
[----:B------:R-:W-:-:S03]  /*3aa0*/  ISETP.GT.AND P2, PT, R3, RZ, P1 ;  /* 0x000000ff0300720c */ /* 0x000fc60000f44270 */
[----:B------:R-:W-:-:S05]  /*3ab0*/  FFMA R2, R123, R138, R2 ;  /* 0x0000008a7b027223 */ /* 0x000fca0000000002 */
[----:B------:R-:W-:-:S05]  /*3ac0*/  F2FP.BF16.F32.PACK_AB R2, RZ, R2 ;  /* 0x00000002ff02723e */ /* 0x000fca00000010ff */
[----:B------:R3:W-:Y:S01]  /*3ad0*/  @P0 STG.E.U16 desc[UR44][R10.64+0x2], R2 ;  /* 0x000002020a000986 */ /* 0x0007e2000c10152c */
[----:B------:R-:W-:Y:S05]  /*3ae0*/  @!P2 BRA `(.L_x_43) ;  /* 0x000000000004a947 */ /* 0x000fea0003800000 */
[----:B------:R4:W5:Y:S02]  /*3af0*/  LDG.E.LTC128B.U16 R19, desc[UR44][R6.64+0x10] ;  /* 0x0000102c06137981 */ /* 0x000964000c1e1520 */
.L_x_43:
[----:B------:R-:W-:Y:S05]  /*3b00*/  BSYNC B1 ;  /* 0x0000000000017941 */ /* 0x000fea0003800000 */
.L_x_42:
[----:B---3-5:R-:W-:Y:S01]  /*3b10*/  IMAD.U32 R2, R19, 0x10000, RZ ;  /* 0x0001000013027824 */ /* 0x028fe200078e00ff */
        /* <DEDUP_REMOVED lines=9> */
.L_x_45:
[----:B------:R-:W-:Y:S05]  /*3bb0*/  BSYNC B1 ;  /* 0x0000000000017941 */ /* 0x000fea0003800000 */
.L_x_44:
[----:B-----5:R-:W-:Y:S01]  /*3bc0*/  IMAD.U32 R2, R19, 0x10000, RZ ;  /* 0x0001000013027824 */ /* 0x020fe200078e00ff */
[----:B------:R-:W-:Y:S01]  /*3bd0*/  ISETP.GT.AND P1, PT, R3, 0x8, P1 ;  /* 0x000000080300780c */ /* 0x000fe20000f24270 */
[----:B------:R-:W-:Y:S02]  /*3be0*/  BSSY B1, `(.L_x_46) ;  /* 0x0000007000017945 */ /* 0x000fe40003800000 */
[----:B------:R-:W-:-:S04]  /*3bf0*/  FMUL R2, R2, R139 ;  /* 0x0000008b02027220 */ /* 0x000fc80000400000 */
[----:B------:R-:W-:-:S05]  /*3c00*/  FFMA R2, R125, R138, R2 ;  /* 0x0000008a7d027223 */ /* 0x000fca0000000002 */
[----:B------:R-:W-:-:S05]  /*3c10*/  F2FP.BF16.F32.PACK_AB R2, RZ, R2 ;  /* 0x00000002ff02723e */ /* 0x000fca00000010ff */
[----:B------:R0:W-:Y:S01]  /*3c20*/  @P3 STG.E.U16 desc[UR44][R8.64+0x12], R2 ;  /* 0x0000120208003986 */ /* 0x0001e2000c10152c */
[----:B------:R-:W-:Y:S05]  /*3c30*/  @!P1 BRA `(.L_x_47) ;  /* 0x0000000000049947 */ /* 0x000fea0003800000 */
[----:B------:R0:W5:Y:S02]  /*3c40*/  LDG.E.LTC128B.U16 R19, desc[UR44][R4.64+0x10] ;  /* 0x0000102c04137981 */ /* 0x000164000c1e1520 */
.L_x_47:
[----:B------:R-:W-:Y:S05]  /*3c50*/  BSYNC B1 ;  /* 0x0000000000017941 */ /* 0x000fea0003800000 */
.L_x_46:
[----:B0----5:R-:W-:Y:S01]  /*3c60*/  IMAD.U32 R2, R19, 0x10000, RZ ;  /* 0x0001000013027824 */ /* 0x021fe200078e00ff */
[----:B------:R-:W-:Y:S01]  /*3c70*/  ISETP.GT.AND P0, PT, R3, 0x8, P0 ;  /* 0x000000080300780c */ /* 0x000fe20000704270 */
[----:B------:R-:W-:Y:S02]  /*3c80*/  BSSY B1, `(.L_x_48) ;  /* 0x0000007000017945 */ /* 0x000fe40003800000 */
[----:B---3--:R-:W-:-:S04]  /*3c90*/  FMUL R13, R2, R139 ;  /* 0x0000008b020d7220 */ /* 0x008fc80000400000 */
[----:B------:R-:W-:-:S05]  /*3ca0*/  FFMA R13, R126, R138, R13 ;  /* 0x0000008a7e0d7223 */ /* 0x000fca000000000d */
[----:B------:R-:W-:-:S05]  /*3cb0*/  F2FP.BF16.F32.PACK_AB R13, RZ, R13 ;  /* 0x0000000dff0d723e */ /* 0x000fca00000010ff */
[----:B------:R0:W-:Y:S01]  /*3cc0*/  @P1 STG.E.U16 desc[UR44][R10.64+0x10], R13 ;  /* 0x0000100d0a001986 */ /* 0x0001e2000c10152c */
[----:B------:R-:W-:Y:S05]  /*3cd0*/  @!P0 BRA `(.L_x_49) ;  /* 0x0000000000048947 */ /* 0x000fea0003800000 */
[----:B------:R3:W5:Y:S02]  /*3ce0*/  LDG.E.LTC128B.U16 R19, desc[UR44][R4.64+0x12] ;  /* 0x0000122c04137981 */ /* 0x000764000c1e1520 */
.L_x_49:
[----:B------:R-:W-:Y:S05]  /*3cf0*/  BSYNC B1 ;  /* 0x0000000000017941 */ /* 0x000fea0003800000 */
.L_x_48:
        /* <DEDUP_REMOVED lines=10> */
.L_x_51:
[----:B------:R-:W-:Y:S05]  /*3da0*/  BSYNC B1 ;  /* 0x0000000000017941 */ /* 0x000fea0003800000 */
.L_x_50:
[----:B0----5:R-:W-:Y:S01]  /*3db0*/  IMAD.U32 R2, R19, 0x10000, RZ ;  /* 0x0001000013027824 */ /* 0x021fe200078e00ff */
        /* <DEDUP_REMOVED lines=9> */
.L_x_53:
[----:B------:R-:W-:Y:S05]  /*3e50*/  BSYNC B1 ;  /* 0x0000000000017941 */ /* 0x000fea0003800000 */
.L_x_52:
        /* <DEDUP_REMOVED lines=9> */
.L_x_55:
[----:B------:R-:W-:Y:S05]  /*3ef0*/  BSYNC B1 ;  /* 0x0000000000017941 */ /* 0x000fea0003800000 */
.L_x_54:
[----:B0----5:R-:W-:Y:S01]  /*3f00*/  IMAD.U32 R2, R19, 0x10000, RZ ;  /* 0x0001000013027824 */ /* 0x021fe200078e00ff */
        /* <DEDUP_REMOVED lines=8> */
.L_x_57:
[----:B------:R-:W-:Y:S05]  /*3f90*/  BSYNC B1 ;  /* 0x0000000000017941 */ /* 0x000fea0003800000 */
.L_x_56:
        /* <DEDUP_REMOVED lines=10> */
.L_x_59:
[----:B------:R-:W-:Y:S05]  /*4040*/  BSYNC B1 ;  /* 0x0000000000017941 */ /* 0x000fea0003800000 */
.L_x_58:
        /* <DEDUP_REMOVED lines=10> */
.L_x_61:
[----:B------:R-:W-:Y:S05]  /*40f0*/  BSYNC B1 ;  /* 0x0000000000017941 */ /* 0x000fea0003800000 */
.L_x_60:
        /* <DEDUP_REMOVED lines=9> */
.L_x_63:
[----:B------:R-:W-:Y:S05]  /*4190*/  BSYNC B1 ;  /* 0x0000000000017941 */ /* 0x000fea0003800000 */
.L_x_62:
        /* <DEDUP_REMOVED lines=9> */
.L_x_65:
[----:B------:R-:W-:Y:S05]  /*4230*/  BSYNC B1 ;  /* 0x0000000000017941 */ /* 0x000fea0003800000 */
.L_x_64:
        /* <DEDUP_REMOVED lines=10> */
.L_x_67:
[----:B------:R-:W-:Y:S05]  /*42e0*/  BSYNC B1 ;  /* 0x0000000000017941 */ /* 0x000fea0003800000 */
.L_x_66:
        /* <DEDUP_REMOVED lines=10> */
.L_x_69:
[----:B------:R-:W-:Y:S05]  /*4390*/  BSYNC B1 ;  /* 0x0000000000017941 */ /* 0x000fea0003800000 */
.L_x_68:
        /* <DEDUP_REMOVED lines=9> */
.L_x_71:
[----:B------:R-:W-:Y:S05]  /*4430*/  BSYNC B1 ;  /* 0x0000000000017941 */ /* 0x000fea0003800000 */
.L_x_70:
        /* <DEDUP_REMOVED lines=9> */
.L_x_73:
[----:B------:R-:W-:Y:S05]  /*44d0*/  BSYNC B1 ;  /* 0x0000000000017941 */ /* 0x000fea0003800000 */
.L_x_72:
        /* <DEDUP_REMOVED lines=10> */
.L_x_75:
[----:B------:R-:W-:Y:S05]  /*4580*/  BSYNC B1 ;  /* 0x0000000000017941 */ /* 0x000fea0003800000 */
.L_x_74:
        /* <DEDUP_REMOVED lines=10> */
.L_x_77:
[----:B------:R-:W-:Y:S05]  /*4630*/  BSYNC B1 ;  /* 0x0000000000017941 */ /* 0x000fea0003800000 */
.L_x_76:
        /* <DEDUP_REMOVED lines=9> */
.L_x_79:
[----:B------:R-:W-:Y:S05]  /*46d0*/  BSYNC B1 ;  /* 0x0000000000017941 */ /* 0x000fea0003800000 */
.L_x_78:
        /* <DEDUP_REMOVED lines=9> */
.L_x_81:
[----:B------:R-:W-:Y:S05]  /*4770*/  BSYNC B1 ;  /* 0x0000000000017941 */ /* 0x000fea0003800000 */
.L_x_80:
        /* <DEDUP_REMOVED lines=10> */
.L_x_83:
[----:B------:R-:W-:Y:S05]  /*4820*/  BSYNC B1 ;  /* 0x0000000000017941 */ /* 0x000fea0003800000 */
.L_x_82:
        /* <DEDUP_REMOVED lines=10> */
.L_x_85:
[----:B------:R-:W-:Y:S05]  /*48d0*/  BSYNC B1 ;  /* 0x0000000000017941 */ /* 0x000fea0003800000 */
.L_x_84:
        /* <DEDUP_REMOVED lines=9> */
.L_x_87:
[----:B------:R-:W-:Y:S05]  /*4970*/  BSYNC B1 ;  /* 0x0000000000017941 */ /* 0x000fea0003800000 */
.L_x_86:
        /* <DEDUP_REMOVED lines=9> */
.L_x_89:
[----:B------:R-:W-:Y:S05]  /*4a10*/  BSYNC B1 ;  /* 0x0000000000017941 */ /* 0x000fea0003800000 */
.L_x_88:
        /* <DEDUP_REMOVED lines=10> */
.L_x_91:
[----:B------:R-:W-:Y:S05]  /*4ac0*/  BSYNC B1 ;  /* 0x0000000000017941 */ /* 0x000fea0003800000 */
.L_x_90:
        /* <DEDUP_REMOVED lines=10> */
.L_x_93:
[----:B------:R-:W-:Y:S05]  /*4b70*/  BSYNC B1 ;  /* 0x0000000000017941 */ /* 0x000fea0003800000 */
.L_x_92:
        /* <DEDUP_REMOVED lines=9> */
.L_x_95:
[----:B------:R-:W-:Y:S05]  /*4c10*/  BSYNC B1 ;  /* 0x0000000000017941 */ /* 0x000fea0003800000 */
.L_x_94:
        /* <DEDUP_REMOVED lines=9> */
.L_x_97:
[----:B------:R-:W-:Y:S05]  /*4cb0*/  BSYNC B1 ;  /* 0x0000000000017941 */ /* 0x000fea0003800000 */
.L_x_96:
        /* <DEDUP_REMOVED lines=10> */
.L_x_99:
[----:B------:R-:W-:Y:S05]  /*4d60*/  BSYNC B1 ;  /* 0x0000000000017941 */ /* 0x000fea0003800000 */
.L_x_98:
        /* <DEDUP_REMOVED lines=10> */
.L_x_101:
[----:B------:R-:W-:Y:S05]  /*4e10*/  BSYNC B1 ;  /* 0x0000000000017941 */ /* 0x000fea0003800000 */
.L_x_100:
        /* <DEDUP_REMOVED lines=9> */
.L_x_103:
[----:B------:R-:W-:Y:S05]  /*4eb0*/  BSYNC B1 ;  /* 0x0000000000017941 */ /* 0x000fea0003800000 */
.L_x_102:
        /* <DEDUP_REMOVED lines=9> */
.L_x_105:
[----:B------:R-:W-:Y:S05]  /*4f50*/  BSYNC B1 ;  /* 0x0000000000017941 */ /* 0x000fea0003800000 */
.L_x_104:
        /* <DEDUP_REMOVED lines=10> */
.L_x_107:
[----:B------:R-:W-:Y:S05]  /*5000*/  BSYNC B1 ;  /* 0x0000000000017941 */ /* 0x000fea0003800000 */
.L_x_106:
        /* <DEDUP_REMOVED lines=10> */
.L_x_109:
[----:B------:R-:W-:Y:S05]  /*50b0*/  BSYNC B1 ;  /* 0x0000000000017941 */ /* 0x000fea0003800000 */
.L_x_108:
        /* <DEDUP_REMOVED lines=9> */
.L_x_111:
[----:B------:R-:W-:Y:S05]  /*5150*/  BSYNC B1 ;  /* 0x0000000000017941 */ /* 0x000fea0003800000 */
.L_x_110:
        /* <DEDUP_REMOVED lines=9> */
.L_x_113:
[----:B------:R-:W-:Y:S05]  /*51f0*/  BSYNC B1 ;  /* 0x0000000000017941 */ /* 0x000fea0003800000 */
.L_x_112:
        /* <DEDUP_REMOVED lines=10> */
.L_x_115:
[----:B------:R-:W-:Y:S05]  /*52a0*/  BSYNC B1 ;  /* 0x0000000000017941 */ /* 0x000fea0003800000 */
.L_x_114:
        /* <DEDUP_REMOVED lines=10> */
.L_x_117:
[----:B------:R-:W-:Y:S05]  /*5350*/  BSYNC B1 ;  /* 0x0000000000017941 */ /* 0x000fea0003800000 */
.L_x_116:
        /* <DEDUP_REMOVED lines=9> */
.L_x_119:
[----:B------:R-:W-:Y:S05]  /*53f0*/  BSYNC B1 ;  /* 0x0000000000017941 */ /* 0x000fea0003800000 */
.L_x_118:
        /* <DEDUP_REMOVED lines=9> */
.L_x_121:
[----:B------:R-:W-:Y:S05]  /*5490*/  BSYNC B1 ;  /* 0x0000000000017941 */ /* 0x000fea0003800000 */
.L_x_120:
        /* <DEDUP_REMOVED lines=10> */
.L_x_123:
[----:B------:R-:W-:Y:S05]  /*5540*/  BSYNC B1 ;  /* 0x0000000000017941 */ /* 0x000fea0003800000 */
.L_x_122:
        /* <DEDUP_REMOVED lines=10> */
.L_x_125:
[----:B------:R-:W-:Y:S05]  /*55f0*/  BSYNC B1 ;  /* 0x0000000000017941 */ /* 0x000fea0003800000 */
.L_x_124:
        /* <DEDUP_REMOVED lines=9> */
.L_x_127:
[----:B------:R-:W-:Y:S05]  /*5690*/  BSYNC B1 ;  /* 0x0000000000017941 */ /* 0x000fea0003800000 */
.L_x_126:
        /* <DEDUP_REMOVED lines=9> */
.L_x_129:
[----:B------:R-:W-:Y:S05]  /*5730*/  BSYNC B1 ;  /* 0x0000000000017941 */ /* 0x000fea0003800000 */
.L_x_128:
        /* <DEDUP_REMOVED lines=10> */
.L_x_131:
[----:B------:R-:W-:Y:S05]  /*57e0*/  BSYNC B1 ;  /* 0x0000000000017941 */ /* 0x000fea0003800000 */
.L_x_130:
        /* <DEDUP_REMOVED lines=10> */
.L_x_133:
[----:B------:R-:W-:Y:S05]  /*5890*/  BSYNC B1 ;  /* 0x0000000000017941 */ /* 0x000fea0003800000 */
.L_x_132:
        /* <DEDUP_REMOVED lines=9> */
.L_x_135:
[----:B------:R-:W-:Y:S05]  /*5930*/  BSYNC B1 ;  /* 0x0000000000017941 */ /* 0x000fea0003800000 */
.L_x_134:
        /* <DEDUP_REMOVED lines=9> */
.L_x_137:
[----:B------:R-:W-:Y:S05]  /*59d0*/  BSYNC B1 ;  /* 0x0000000000017941 */ /* 0x000fea0003800000 */
.L_x_136:
        /* <DEDUP_REMOVED lines=10> */
.L_x_139:
[----:B------:R-:W-:Y:S05]  /*5a80*/  BSYNC B1 ;  /* 0x0000000000017941 */ /* 0x000fea0003800000 */
.L_x_138:
        /* <DEDUP_REMOVED lines=10> */
.L_x_141:
[----:B------:R-:W-:Y:S05]  /*5b30*/  BSYNC B1 ;  /* 0x0000000000017941 */ /* 0x000fea0003800000 */
.L_x_140:
        /* <DEDUP_REMOVED lines=9> */
.L_x_143:
[----:B------:R-:W-:Y:S05]  /*5bd0*/  BSYNC B1 ;  /* 0x0000000000017941 */ /* 0x000fea0003800000 */
.L_x_142:
        /* <DEDUP_REMOVED lines=9> */
.L_x_145:
[----:B------:R-:W-:Y:S05]  /*5c70*/  BSYNC B1 ;  /* 0x0000000000017941 */ /* 0x000fea0003800000 */
.L_x_144:
        /* <DEDUP_REMOVED lines=10> */
.L_x_147:
[----:B------:R-:W-:Y:S05]  /*5d20*/  BSYNC B1 ;  /* 0x0000000000017941 */ /* 0x000fea0003800000 */
.L_x_146:
        /* <DEDUP_REMOVED lines=10> */
.L_x_149:
[----:B------:R-:W-:Y:S05]  /*5dd0*/  BSYNC B1 ;  /* 0x0000000000017941 */ /* 0x000fea0003800000 */
.L_x_148:
        /* <DEDUP_REMOVED lines=9> */
.L_x_151:
[----:B------:R-:W-:Y:S05]  /*5e70*/  BSYNC B1 ;  /* 0x0000000000017941 */ /* 0x000fea0003800000 */
.L_x_150:
        /* <DEDUP_REMOVED lines=9> */
.L_x_153:
[----:B------:R-:W-:Y:S05]  /*5f10*/  BSYNC B1 ;  /* 0x0000000000017941 */ /* 0x000fea0003800000 */
.L_x_152:
        /* <DEDUP_REMOVED lines=10> */
.L_x_155:
[----:B------:R-:W-:Y:S05]  /*5fc0*/  BSYNC B1 ;  /* 0x0000000000017941 */ /* 0x000fea0003800000 */
.L_x_154:
        /* <DEDUP_REMOVED lines=10> */
.L_x_157:
[----:B------:R-:W-:Y:S05]  /*6070*/  BSYNC B1 ;  /* 0x0000000000017941 */ /* 0x000fea0003800000 */
.L_x_156:
        /* <DEDUP_REMOVED lines=9> */
.L_x_159:
[----:B------:R-:W-:Y:S05]  /*6110*/  BSYNC B1 ;  /* 0x0000000000017941 */ /* 0x000fea0003800000 */
.L_x_158:
        /* <DEDUP_REMOVED lines=9> */
.L_x_161:
[----:B------:R-:W-:Y:S05]  /*61b0*/  BSYNC B1 ;  /* 0x0000000000017941 */ /* 0x000fea0003800000 */
.L_x_160:
        /* <DEDUP_REMOVED lines=10> */
.L_x_163:
[----:B------:R-:W-:Y:S05]  /*6260*/  BSYNC B1 ;  /* 0x0000000000017941 */ /* 0x000fea0003800000 */
.L_x_162:
        /* <DEDUP_REMOVED lines=10> */
.L_x_165:
[----:B------:R-:W-:Y:S05]  /*6310*/  BSYNC B1 ;  /* 0x0000000000017941 */ /* 0x000fea0003800000 */
.L_x_164:
        /* <DEDUP_REMOVED lines=9> */
.L_x_167:
[----:B------:R-:W-:Y:S05]  /*63b0*/  BSYNC B1 ;  /* 0x0000000000017941 */ /* 0x000fea0003800000 */
.L_x_166:
        /* <DEDUP_REMOVED lines=9> */
.L_x_169:
[----:B------:R-:W-:Y:S05]  /*6450*/  BSYNC B1 ;  /* 0x0000000000017941 */ /* 0x000fea0003800000 */
.L_x_168:
        /* <DEDUP_REMOVED lines=10> */
.L_x_171:
[----:B------:R-:W-:Y:S05]  /*6500*/  BSYNC B1 ;  /* 0x0000000000017941 */ /* 0x000fea0003800000 */
.L_x_170:
        /* <DEDUP_REMOVED lines=10> */
.L_x_173:
[----:B------:R-:W-:Y:S05]  /*65b0*/  BSYNC B1 ;  /* 0x0000000000017941 */ /* 0x000fea0003800000 */
.L_x_172:
        /* <DEDUP_REMOVED lines=9> */
.L_x_175:
[----:B------:R-:W-:Y:S05]  /*6650*/  BSYNC B1 ;  /* 0x0000000000017941 */ /* 0x000fea0003800000 */
.L_x_174:
        /* <DEDUP_REMOVED lines=9> */
.L_x_177:
[----:B------:R-:W-:Y:S05]  /*66f0*/  BSYNC B1 ;  /* 0x0000000000017941 */ /* 0x000fea0003800000 */
.L_x_176:
        /* <DEDUP_REMOVED lines=10> */
.L_x_179:
[----:B------:R-:W-:Y:S05]  /*67a0*/  BSYNC B1 ;  /* 0x0000000000017941 */ /* 0x000fea0003800000 */
.L_x_178:
        /* <DEDUP_REMOVED lines=10> */
.L_x_181:
[----:B------:R-:W-:Y:S05]  /*6850*/  BSYNC B1 ;  /* 0x0000000000017941 */ /* 0x000fea0003800000 */
.L_x_180:
        /* <DEDUP_REMOVED lines=9> */
.L_x_183:
[----:B------:R-:W-:Y:S05]  /*68f0*/  BSYNC B1 ;  /* 0x0000000000017941 */ /* 0x000fea0003800000 */
.L_x_182:
        /* <DEDUP_REMOVED lines=9> */
.L_x_185:
[----:B------:R-:W-:Y:S05]  /*6990*/  BSYNC B1 ;  /* 0x0000000000017941 */ /* 0x000fea0003800000 */
.L_x_184:
        /* <DEDUP_REMOVED lines=10> */
.L_x_187:
[----:B------:R-:W-:Y:S05]  /*6a40*/  BSYNC B1 ;  /* 0x0000000000017941 */ /* 0x000fea0003800000 */
.L_x_186:
        /* <DEDUP_REMOVED lines=10> */
.L_x_189:
[----:B------:R-:W-:Y:S05]  /*6af0*/  BSYNC B1 ;  /* 0x0000000000017941 */ /* 0x000fea0003800000 */
.L_x_188:
        /* <DEDUP_REMOVED lines=9> */
.L_x_191:
[----:B------:R-:W-:Y:S05]  /*6b90*/  BSYNC B1 ;  /* 0x0000000000017941 */ /* 0x000fea0003800000 */
.L_x_190:
        /* <DEDUP_REMOVED lines=9> */
.L_x_193:
[----:B------:R-:W-:Y:S05]  /*6c30*/  BSYNC B1 ;  /* 0x0000000000017941 */ /* 0x000fea0003800000 */
.L_x_192:
        /* <DEDUP_REMOVED lines=10> */
.L_x_195:
[----:B------:R-:W-:Y:S05]  /*6ce0*/  BSYNC B1 ;  /* 0x0000000000017941 */ /* 0x000fea0003800000 */
.L_x_194:
        /* <DEDUP_REMOVED lines=10> */
.L_x_197:
[----:B------:R-:W-:Y:S05]  /*6d90*/  BSYNC B1 ;  /* 0x0000000000017941 */ /* 0x000fea0003800000 */
.L_x_196:
        /* <DEDUP_REMOVED lines=9> */
.L_x_199:
[----:B------:R-:W-:Y:S05]  /*6e30*/  BSYNC B1 ;  /* 0x0000000000017941 */ /* 0x000fea0003800000 */
.L_x_198:
        /* <DEDUP_REMOVED lines=9> */
.L_x_201:
[----:B------:R-:W-:Y:S05]  /*6ed0*/  BSYNC B1 ;  /* 0x0000000000017941 */ /* 0x000fea0003800000 */
.L_x_200:
        /* <DEDUP_REMOVED lines=10> */
.L_x_203:
[----:B------:R-:W-:Y:S05]  /*6f80*/  BSYNC B1 ;  /* 0x0000000000017941 */ /* 0x000fea0003800000 */
.L_x_202:
        /* <DEDUP_REMOVED lines=10> */
.L_x_205:
[----:B------:R-:W-:Y:S05]  /*7030*/  BSYNC B1 ;  /* 0x0000000000017941 */ /* 0x000fea0003800000 */
.L_x_204:
        /* <DEDUP_REMOVED lines=9> */
.L_x_207:
[----:B------:R-:W-:Y:S05]  /*70d0*/  BSYNC B1 ;  /* 0x0000000000017941 */ /* 0x000fea0003800000 */
.L_x_206:
        /* <DEDUP_REMOVED lines=9> */
.L_x_209:
[----:B------:R-:W-:Y:S05]  /*7170*/  BSYNC B1 ;  /* 0x0000000000017941 */ /* 0x000fea0003800000 */
.L_x_208:
        /* <DEDUP_REMOVED lines=10> */
.L_x_211:
[----:B------:R-:W-:Y:S05]  /*7220*/  BSYNC B1 ;  /* 0x0000000000017941 */ /* 0x000fea0003800000 */
.L_x_210:
        /* <DEDUP_REMOVED lines=10> */
.L_x_213:
[----:B------:R-:W-:Y:S05]  /*72d0*/  BSYNC B1 ;  /* 0x0000000000017941 */ /* 0x000fea0003800000 */
.L_x_212:
        /* <DEDUP_REMOVED lines=9> */
.L_x_215:
[----:B------:R-:W-:Y:S05]  /*7370*/  BSYNC B1 ;  /* 0x0000000000017941 */ /* 0x000fea0003800000 */
.L_x_214:
        /* <DEDUP_REMOVED lines=9> */
.L_x_217:
[----:B------:R-:W-:Y:S05]  /*7410*/  BSYNC B1 ;  /* 0x0000000000017941 */ /* 0x000fea0003800000 */
.L_x_216:
        /* <DEDUP_REMOVED lines=10> */
.L_x_219:
[----:B------:R-:W-:Y:S05]  /*74c0*/  BSYNC B1 ;  /* 0x0000000000017941 */ /* 0x000fea0003800000 */
.L_x_218:
        /* <DEDUP_REMOVED lines=10> */
.L_x_221:
[----:B------:R-:W-:Y:S05]  /*7570*/  BSYNC B1 ;  /* 0x0000000000017941 */ /* 0x000fea0003800000 */
.L_x_220:
        /* <DEDUP_REMOVED lines=9> */
.L_x_223:
[----:B------:R-:W-:Y:S05]  /*7610*/  BSYNC B1 ;  /* 0x0000000000017941 */ /* 0x000fea0003800000 */
.L_x_222:
        /* <DEDUP_REMOVED lines=9> */
.L_x_225:
[----:B------:R-:W-:Y:S05]  /*76b0*/  BSYNC B1 ;  /* 0x0000000000017941 */ /* 0x000fea0003800000 */
.L_x_224:
        /* <DEDUP_REMOVED lines=10> */
.L_x_227:
[----:B------:R-:W-:Y:S05]  /*7760*/  BSYNC B1 ;  /* 0x0000000000017941 */ /* 0x000fea0003800000 */
.L_x_226:
        /* <DEDUP_REMOVED lines=10> */
.L_x_229:
[----:B------:R-:W-:Y:S05]  /*7810*/  BSYNC B1 ;  /* 0x0000000000017941 */ /* 0x000fea0003800000 */
.L_x_228:
        /* <DEDUP_REMOVED lines=9> */
.L_x_231:
[----:B------:R-:W-:Y:S05]  /*78b0*/  BSYNC B1 ;  /* 0x0000000000017941 */ /* 0x000fea0003800000 */
.L_x_230:
        /* <DEDUP_REMOVED lines=9> */
.L_x_233:
[----:B------:R-:W-:Y:S05]  /*7950*/  BSYNC B1 ;  /* 0x0000000000017941 */ /* 0x000fea0003800000 */
.L_x_232:
        /* <DEDUP_REMOVED lines=10> */
.L_x_235:
[----:B------:R-:W-:Y:S05]  /*7a00*/  BSYNC B1 ;  /* 0x0000000000017941 */ /* 0x000fea0003800000 */
.L_x_234:
        /* <DEDUP_REMOVED lines=10> */
.L_x_237:
[----:B------:R-:W-:Y:S05]  /*7ab0*/  BSYNC B1 ;  /* 0x0000000000017941 */ /* 0x000fea0003800000 */
.L_x_236:
        /* <DEDUP_REMOVED lines=9> */
.L_x_239:
[----:B------:R-:W-:Y:S05]  /*7b50*/  BSYNC B1 ;  /* 0x0000000000017941 */ /* 0x000fea0003800000 */
.L_x_238:
        /* <DEDUP_REMOVED lines=9> */
.L_x_241:
[----:B------:R-:W-:Y:S05]  /*7bf0*/  BSYNC B1 ;  /* 0x0000000000017941 */ /* 0x000fea0003800000 */
.L_x_240:
        /* <DEDUP_REMOVED lines=10> */
.L_x_243:
[----:B------:R-:W-:Y:S05]  /*7ca0*/  BSYNC B1 ;  /* 0x0000000000017941 */ /* 0x000fea0003800000 */
.L_x_242:
        /* <DEDUP_REMOVED lines=10> */
.L_x_245:
[----:B------:R-:W-:Y:S05]  /*7d50*/  BSYNC B1 ;  /* 0x0000000000017941 */ /* 0x000fea0003800000 */
.L_x_244:
        /* <DEDUP_REMOVED lines=9> */
.L_x_247:
[----:B------:R-:W-:Y:S05]  /*7df0*/  BSYNC B1 ;  /* 0x0000000000017941 */ /* 0x000fea0003800000 */
.L_x_246:
        /* <DEDUP_REMOVED lines=9> */
.L_x_249:
[----:B------:R-:W-:Y:S05]  /*7e90*/  BSYNC B1 ;  /* 0x0000000000017941 */ /* 0x000fea0003800000 */
.L_x_248:
        /* <DEDUP_REMOVED lines=10> */
.L_x_251:
[----:B------:R-:W-:Y:S05]  /*7f40*/  BSYNC B1 ;  /* 0x0000000000017941 */ /* 0x000fea0003800000 */
.L_x_250:
        /* <DEDUP_REMOVED lines=10> */
.L_x_253:
[----:B------:R-:W-:Y:S05]  /*7ff0*/  BSYNC B1 ;  /* 0x0000000000017941 */ /* 0x000fea0003800000 */
.L_x_252:
        /* <DEDUP_REMOVED lines=9> */
.L_x_255:
[----:B------:R-:W-:Y:S05]  /*8090*/  BSYNC B1 ;  /* 0x0000000000017941 */ /* 0x000fea0003800000 */
.L_x_254:
[----:B0----5:R-:W-:Y:S01]  /*80a0*/  IMAD.U32 R0, R19, 0x10000, RZ ;  /* 0x0001000013007824 */ /* 0x021fe200078e00ff */
[----:B------:R-:W-:Y:S01]  /*80b0*/  ISETP.GT.AND P0, PT, R3, 0x8, P0 ;  /* 0x000000080300780c */ /* 0x000fe20000704270 */
[----:B-1--4-:R-:W-:Y:S01]  /*80c0*/  @P1 IMAD.MOV.U32 R6, RZ, RZ, R10 ;  /* 0x000000ffff061224 */ /* 0x012fe200078e000a */
[----:B------:R-:W-:Y:S01]  /*80d0*/  BSSY B1, `(.L_x_256) ;  /* 0x0000009000017945 */ /* 0x000fe20003800000 */
[----:B------:R-:W-:-:S04]  /*80e0*/  FMUL R7, R0, R139 ;  /* 0x0000008b00077220 */ /* 0x000fc80000400000 */
[----:B------:R-:W-:-:S05]  /*80f0*/  FFMA R7, R38, R138, R7 ;  /* 0x0000008a26077223 */ /* 0x000fca0000000007 */
[----:B------:R-:W-:-:S04]  /*8100*/  F2FP.BF16.F32.PACK_AB R7, RZ, R7 ;  /* 0x00000007ff07723e */ /* 0x000fc800000010ff */
[----:B------:R-:W-:Y:S01]  /*8110*/  PRMT R0, R7, 0x7610, R0 ;  /* 0x0000761007007816 */ /* 0x000fe20000000000 */
[----:B------:R-:W-:-:S05]  /*8120*/  @P1 IMAD.MOV.U32 R7, RZ, RZ, R11 ;  /* 0x000000ffff071224 */ /* 0x000fca00078e000b */
[----:B------:R0:W-:Y:S01]  /*8130*/  @P1 STG.E.U16 desc[UR44][R6.64+0x1b0], R0 ;  /* 0x0001b00006001986 */ /* 0x0001e2000c10152c */
[----:B------:R-:W-:Y:S05]  /*8140*/  @!P0 BRA `(.L_x_257) ;  /* 0x0000000000048947 */ /* 0x000fea0003800000 */
[----:B------:R1:W5:Y:S02]  /*8150*/  LDG.E.LTC128B.U16 R19, desc[UR44][R4.64+0x1b2] ;  /* 0x0001b22c04137981 */ /* 0x000364000c1e1520 */
.L_x_257:
[----:B------:R-:W-:Y:S05]  /*8160*/  BSYNC B1 ;  /* 0x0000000000017941 */ /* 0x000fea0003800000 */
.L_x_256:
[----:B------:R-:W-:Y:S05]  /*8170*/  @!P0 BRA `(.L_x_258) ;  /* 0x0000002400d08947 */ /* 0x000fea0003800000 */
[----:B0----5:R-:W-:-:S04]  /*8180*/  IMAD.U32 R0, R19, 0x10000, RZ ;  /* 0x0001000013007824 */ /* 0x021fc800078e00ff */
[----:B------:R-:W-:-:S04]  /*8190*/  FMUL R0, R0, R139 ;  /* 0x0000008b00007220 */ /* 0x000fc80000400000 */
[----:B------:R-:W-:-:S05]  /*81a0*/  FFMA R0, R39, R138, R0 ;  /* 0x0000008a27007223 */ /* 0x000fca0000000000 */
[----:B------:R-:W-:-:S05]  /*81b0*/  F2FP.BF16.F32.PACK_AB R0, RZ, R0 ;  /* 0x00000000ff00723e */ /* 0x000fca00000010ff */
[----:B------:R4:W-:Y:S01]  /*81c0*/  STG.E.U16 desc[UR44][R10.64+0x1b2], R0 ;  /* 0x0001b2000a007986 */ /* 0x0009e2000c10152c */
[----:B------:R-:W-:Y:S05]  /*81d0*/  BRA `(.L_x_258) ;  /* 0x0000002400b87947 */ /* 0x000fea0003800000 */
.L_x_37:
[----:B------:R-:W-:Y:S01]  /*81e0*/  ULDC.64 UR4, c[0x0][0x5c0] ;  /* 0x0001700000047ab9 */ /* 0x000fe20000000a00 */
[----:B------:R-:W-:Y:S01]  /*81f0*/  ISETP.GT.AND P3, PT, R0, 0x1, PT ;  /* 0x000000010000780c */ /* 0x000fe20003f64270 */
[-C--:B------:R-:W-:Y:S01]  /*8200*/  FMUL R120, R120, R138.reuse ;  /* 0x0000008a78787220 */ /* 0x080fe20000400000 */
[----:B------:R-:W-:Y:S01]  /*8210*/  LEA R8, P0, R6, UR4, 0x1 ;  /* 0x0000000406087c11 */ /* 0x000fe2000f8008ff */
[-C--:B------:R-:W-:Y:S01]  /*8220*/  FMUL R121, R121, R138.reuse ;  /* 0x0000008a79797220 */ /* 0x080fe20000400000 */
[----:B------:R-:W-:Y:S01]  /*8230*/  SHF.L.U64.HI R5, R4, 0x4, R5 ;  /* 0x0000000404057819 */ /* 0x000fe20000010205 */
[-C--:B------:R-:W-:Y:S01]  /*8240*/  FMUL R122, R122, R138.reuse ;  /* 0x0000008a7a7a7220 */ /* 0x080fe20000400000 */
[----:B------:R-:W-:Y:S01]  /*8250*/  LEA.HI.X R9, R6, UR5, R9, 0x1, P0 ;  /* 0x0000000506097c11 */ /* 0x000fe200080f0c09 */
[-C--:B------:R-:W-:Y:S01]  /*8260*/  FMUL R123, R123, R138.reuse ;  /* 0x0000008a7b7b7220 */ /* 0x080fe20000400000 */
[----:B------:R-:W-:Y:S01]  /*8270*/  ISETP.GT.AND P0, PT, R3, RZ, P3 ;  /* 0x000000ff0300720c */ /* 0x000fe20001f04270 */
[----:B------:R-:W-:Y:S01]  /*8280*/  FMUL R124, R124, R138 ;  /* 0x0000008a7c7c7220 */ /* 0x000fe20000400000 */
[----:B------:R-:W-:Y:S01]  /*8290*/  F2FP.BF16.F32.PACK_AB R120, RZ, R120 ;  /* 0x00000078ff78723e */ /* 0x000fe200000010ff */
[-C--:B------:R-:W-:Y:S01]  /*82a0*/  FMUL R125, R125, R138.reuse ;  /* 0x0000008a7d7d7220 */ /* 0x080fe20000400000 */
[----:B------:R-:W-:Y:S01]  /*82b0*/  F2FP.BF16.F32.PACK_AB R121, RZ, R121 ;  /* 0x00000079ff79723e */ /* 0x000fe200000010ff */
[----:B------:R-:W-:Y:S01]  /*82c0*/  FMUL R126, R126, R138 ;  /* 0x0000008a7e7e7220 */ /* 0x000fe20000400000 */
[----:B------:R-:W-:Y:S01]  /*82d0*/  LEA R4, P4, R4, R8, 0x4 ;  /* 0x0000000804047211 */ /* 0x000fe200078820ff */
[----:B------:R-:W-:Y:S01]  /*82e0*/  @P2 STG.E.U16 desc[UR44][R8.64], R120 ;  /* 0x0000007808002986 */ /* 0x000fe2000c10152c */
[----:B------:R-:W-:Y:S01]  /*82f0*/  ISETP.GT.AND P2, PT, R0, 0x8, PT ;  /* 0x000000080000780c */ /* 0x000fe20003f44270 */
[----:B------:R-:W-:Y:S01]  /*8300*/  FMUL R127, R127, R138 ;  /* 0x0000008a7f7f7220 */ /* 0x000fe20000400000 */
[----:B------:R-:W-:Y:S01]  /*8310*/  ISETP.GT.AND P1, PT, R3, 0x8, P1 ;  /* 0x000000080300780c */ /* 0x000fe20000f24270 */
[--C-:B------:R-:W-:Y:S01]  /*8320*/  IMAD.X R5, R5, 0x1, R9.reuse, P4 ;  /* 0x0000000105057824 */ /* 0x100fe200020e0609 */
[C---:B------:R-:W-:Y:S01]  /*8330*/  ISETP.GT.AND P5, PT, R3.reuse, RZ, P2 ;  /* 0x000000ff0300720c */ /* 0x040fe200017a4270 */
[--C-:B------:R-:W-:Y:S01]  /*8340*/  @P0 IMAD.MOV.U32 R6, RZ, RZ, R8.reuse ;  /* 0x000000ffff060224 */ /* 0x100fe200078e0008 */
[----:B------:R-:W-:Y:S01]  /*8350*/  ISETP.GT.AND P3, PT, R3, 0x8, P3 ;  /* 0x000000080300780c */ /* 0x000fe20001f64270 */
[--C-:B------:R-:W-:Y:S01]  /*8360*/  @P0 IMAD.MOV.U32 R7, RZ, RZ, R9.reuse ;  /* 0x000000ffff070224 */ /* 0x100fe200078e0009 */
[----:B------:R-:W-:Y:S01]  /*8370*/  F2FP.BF16.F32.PACK_AB R122, RZ, R122 ;  /* 0x0000007aff7a723e */ /* 0x000fe200000010ff */
[-C--:B------:R-:W-:Y:S01]  /*8380*/  FMUL R128, R128, R138.reuse ;  /* 0x0000008a80807220 */ /* 0x080fe20000400000 */
[----:B------:R-:W-:Y:S01]  /*8390*/  F2FP.BF16.F32.PACK_AB R123, RZ, R123 ;  /* 0x0000007bff7b723e */ /* 0x000fe200000010ff */
[-C--:B------:R-:W-:Y:S01]  /*83a0*/  FMUL R129, R129, R138.reuse ;  /* 0x0000008a81817220 */ /* 0x080fe20000400000 */
[----:B------:R1:W-:Y:S01]  /*83b0*/  @P0 STG.E.U16 desc[UR44][R6.64+0x2], R121 ;  /* 0x0000027906000986 */ /* 0x0003e2000c10152c */
[----:B------:R-:W-:Y:S01]  /*83c0*/  ISETP.GT.AND P0, PT, R0, 0x9, PT ;  /* 0x000000090000780c */ /* 0x000fe20003f04270 */
[----:B------:R-:W-:Y:S01]  /*83d0*/  FMUL R130, R130, R138 ;  /* 0x0000008a82827220 */ /* 0x000fe20000400000 */
[----:B------:R-:W-:Y:S01]  /*83e0*/  F2FP.BF16.F32.PACK_AB R124, RZ, R124 ;  /* 0x0000007cff7c723e */ /* 0x000fe200000010ff */
[----:B------:R-:W-:Y:S01]  /*83f0*/  @P1 STG.E.U16 desc[UR44][R4.64], R122 ;  /* 0x0000007a04001986 */ /* 0x000fe2000c10152c */
[----:B------:R-:W-:Y:S01]  /*8400*/  ISETP.GT.AND P4, PT, R3, RZ, P0 ;  /* 0x000000ff0300720c */ /* 0x000fe20000784270 */
[-C--:B------:R-:W-:Y:S01]  /*8410*/  FMUL R131, R131, R138.reuse ;  /* 0x0000008a83837220 */ /* 0x080fe20000400000 */
[----:B------:R-:W-:Y:S01]  /*8420*/  ISETP.GT.AND P1, PT, R0, 0x10, PT ;  /* 0x000000100000780c */ /* 0x000fe20003f24270 */
[----:B------:R-:W-:Y:S01]  /*8430*/  @P3 STG.E.U16 desc[UR44][R4.64+0x2], R123 ;  /* 0x0000027b04003986 */ /* 0x000fe2000c10152c */
[----:B------:R-:W-:Y:S01]  /*8440*/  F2FP.BF16.F32.PACK_AB R125, RZ, R125 ;  /* 0x0000007dff7d723e */ /* 0x000fe200000010ff */
[-C--:B------:R-:W-:Y:S01]  /*8450*/  FMUL R132, R132, R138.reuse ;  /* 0x0000008a84847220 */ /* 0x080fe20000400000 */
[C---:B------:R-:W-:Y:S01]  /*8460*/  ISETP.GT.AND P2, PT, R3.reuse, 0x8, P2 ;  /* 0x000000080300780c */ /* 0x040fe20001744270 */
[--C-:B-1----:R-:W-:Y:S01]  /*8470*/  @P5 IMAD.MOV.U32 R6, RZ, RZ, R8.reuse ;  /* 0x000000ffff065224 */ /* 0x102fe200078e0008 */
[----:B------:R-:W-:Y:S01]  /*8480*/  ISETP.GT.AND P3, PT, R3, 0x8, P0 ;  /* 0x000000080300780c */ /* 0x000fe20000764270 */
[--C-:B------:R-:W-:Y:S01]  /*8490*/  @P5 IMAD.MOV.U32 R7, RZ, RZ, R9.reuse ;  /* 0x000000ffff075224 */ /* 0x100fe200078e0009 */
[----:B------:R-:W-:Y:S01]  /*84a0*/  ISETP.GT.AND P0, PT, R0, 0x11, PT ;  /* 0x000000110000780c */ /* 0x000fe20003f04270 */
[----:B------:R-:W-:Y:S01]  /*84b0*/  FMUL R133, R133, R138 ;  /* 0x0000008a85857220 */ /* 0x000fe20000400000 */
[----:B------:R-:W-:Y:S01]  /*84c0*/  F2FP.BF16.F32.PACK_AB R126, RZ, R126 ;  /* 0x0000007eff7e723e */ /* 0x000fe200000010ff */
[-C--:B------:R-:W-:Y:S01]  /*84d0*/  FMUL R134, R134, R138.reuse ;  /* 0x0000008a86867220 */ /* 0x080fe20000400000 */
[----:B------:R1:W-:Y:S01]  /*84e0*/  @P5 STG.E.U16 desc[UR44][R6.64+0x10], R124 ;  /* 0x0000107c06005986 */ /* 0x0003e2000c10152c */
[----:B------:R-:W-:Y:S01]  /*84f0*/  ISETP.GT.AND P5, PT, R3, RZ, P1 ;  /* 0x000000ff0300720c */ /* 0x000fe20000fa4270 */
[-C--:B------:R-:W-:Y:S01]  /*8500*/  FMUL R135, R135, R138.reuse ;  /* 0x0000008a87877220 */ /* 0x080fe20000400000 */
[----:B------:R-:W-:Y:S01]  /*8510*/  F2FP.BF16.F32.PACK_AB R127, RZ, R127 ;  /* 0x0000007fff7f723e */ /* 0x000fe200000010ff */
[----:B------:R-:W-:Y:S01]  /*8520*/  FMUL R104, R104, R138 ;  /* 0x0000008a68687220 */ /* 0x000fe20000400000 */
[----:B------:R-:W-:Y:S01]  /*8530*/  F2FP.BF16.F32.PACK_AB R128, RZ, R128 ;  /* 0x00000080ff80723e */ /* 0x000fe200000010ff */
[-C--:B------:R-:W-:Y:S01]  /*8540*/  FMUL R105, R105, R138.reuse ;  /* 0x0000008a69697220 */ /* 0x080fe20000400000 */
[----:B------:R-:W-:Y:S01]  /*8550*/  F2FP.BF16.F32.PACK_AB R129, RZ, R129 ;  /* 0x00000081ff81723e */ /* 0x000fe200000010ff */
[-C--:B------:R-:W-:Y:S01]  /*8560*/  FMUL R106, R106, R138.reuse ;  /* 0x0000008a6a6a7220 */ /* 0x080fe20000400000 */
[----:B------:R-:W-:Y:S01]  /*8570*/  ISETP.GT.AND P1, PT, R3, 0x8, P1 ;  /* 0x000000080300780c */ /* 0x000fe20000f24270 */
[----:B------:R-:W-:Y:S01]  /*8580*/  FMUL R107, R107, R138 ;  /* 0x0000008a6b6b7220 */ /* 0x000fe20000400000 */
[----:B------:R-:W-:Y:S01]  /*8590*/  F2FP.BF16.F32.PACK_AB R130, RZ, R130 ;  /* 0x00000082ff82723e */ /* 0x000fe200000010ff */
[--C-:B-1----:R-:W-:Y:S01]  /*85a0*/  @P4 IMAD.MOV.U32 R6, RZ, RZ, R8.reuse ;  /* 0x000000ffff064224 */ /* 0x102fe200078e0008 */
[----:B------:R-:W-:Y:S01]  /*85b0*/  F2FP.BF16.F32.PACK_AB R131, RZ, R131 ;  /* 0x00000083ff83723e */ /* 0x000fe200000010ff */
[--C-:B------:R-:W-:Y:S01]  /*85c0*/  @P4 IMAD.MOV.U32 R7, RZ, RZ, R9.reuse ;  /* 0x000000ffff074224 */ /* 0x100fe200078e0009 */
[----:B------:R-:W-:Y:S01]  /*85d0*/  F2FP.BF16.F32.PACK_AB R132, RZ, R132 ;  /* 0x00000084ff84723e */ /* 0x000fe200000010ff */
[-C--:B------:R-:W-:Y:S01]  /*85e0*/  FMUL R108, R108, R138.reuse ;  /* 0x0000008a6c6c7220 */ /* 0x080fe20000400000 */
[----:B------:R-:W-:Y:S01]  /*85f0*/  F2FP.BF16.F32.PACK_AB R133, RZ, R133 ;  /* 0x00000085ff85723e */ /* 0x000fe200000010ff */
[-C--:B------:R-:W-:Y:S01]  /*8600*/  FMUL R109, R109, R138.reuse ;  /* 0x0000008a6d6d7220 */ /* 0x080fe20000400000 */
[----:B------:R1:W-:Y:S01]  /*8610*/  @P4 STG.E.U16 desc[UR44][R6.64+0x12], R125 ;  /* 0x0000127d06004986 */ /* 0x0003e2000c10152c */
[----:B------:R-:W-:Y:S01]  /*8620*/  ISETP.GT.AND P4, PT, R3, RZ, P0 ;  /* 0x000000ff0300720c */ /* 0x000fe20000784270 */
[----:B------:R-:W-:Y:S01]  /*8630*/  FMUL R110, R110, R138 ;  /* 0x0000008a6e6e7220 */ /* 0x000fe20000400000 */
[----:B------:R-:W-:Y:S01]  /*8640*/  F2FP.BF16.F32.PACK_AB R134, RZ, R134 ;  /* 0x00000086ff86723e */ /* 0x000fe200000010ff */
[----:B------:R-:W-:Y:S01]  /*8650*/  @P2 STG.E.U16 desc[UR44][R4.64+0x10], R126 ;  /* 0x0000107e04002986 */ /* 0x000fe2000c10152c */
[----:B------:R-:W-:Y:S01]  /*8660*/  ISETP.GT.AND P2, PT, R0, 0x18, PT ;  /* 0x000000180000780c */ /* 0x000fe20003f44270 */
[-C--:B------:R-:W-:Y:S01]  /*8670*/  FMUL R111, R111, R138.reuse ;  /* 0x0000008a6f6f7220 */ /* 0x080fe20000400000 */
[----:B------:R-:W-:Y:S01]  /*8680*/  F2FP.BF16.F32.PACK_AB R135, RZ, R135 ;  /* 0x00000087ff87723e */ /* 0x000fe200000010ff */
[----:B------:R-:W-:Y:S01]  /*8690*/  @P3 STG.E.U16 desc[UR44][R4.64+0x12], R127 ;  /* 0x0000127f04003986 */ /* 0x000fe2000c10152c */
[----:B------:R-:W-:Y:S01]  /*86a0*/  ISETP.GT.AND P3, PT, R3, 0x8, P0 ;  /* 0x000000080300780c */ /* 0x000fe20000764270 */
[----:B------:R-:W-:Y:S01]  /*86b0*/  FMUL R112, R112, R138 ;  /* 0x0000008a70707220 */ /* 0x000fe20000400000 */
[----:B------:R-:W-:Y:S01]  /*86c0*/  ISETP.GT.AND P0, PT, R0, 0x19, PT ;  /* 0x000000190000780c */ /* 0x000fe20003f04270 */
[--C-:B-1----:R-:W-:Y:S01]  /*86d0*/  @P5 IMAD.MOV.U32 R6, RZ, RZ, R8.reuse ;  /* 0x000000ffff065224 */ /* 0x102fe200078e0008 */
[----:B------:R-:W-:Y:S01]  /*86e0*/  F2FP.BF16.F32.PACK_AB R104, RZ, R104 ;  /* 0x00000068ff68723e */ /* 0x000fe200000010ff */
[--C-:B------:R-:W-:Y:S01]  /*86f0*/  @P5 IMAD.MOV.U32 R7, RZ, RZ, R9.reuse ;  /* 0x000000ffff075224 */ /* 0x100fe200078e0009 */
[----:B------:R-:W-:Y:S01]  /*8700*/  F2FP.BF16.F32.PACK_AB R105, RZ, R105 ;  /* 0x00000069ff69723e */ /* 0x000fe200000010ff */
        /* <DEDUP_REMOVED lines=11> */
[----:B------:R-:W-:Y:S01]  /*87c0*/  FMUL R118, R118, R138 ;  /* 0x0000008a76767220 */ /* 0x000fe20000400000 */
[----:B------:R-:W-:Y:S01]  /*87d0*/  F2FP.BF16.F32.PACK_AB R110, RZ, R110 ;  /* 0x0000006eff6e723e */ /* 0x000fe200000010ff */
[----:B------:R-:W-:Y:S01]  /*87e0*/  FMUL R119, R119, R138 ;  /* 0x0000008a77777220 */ /* 0x000fe20000400000 */
[----:B------:R-:W-:Y:S01]  /*87f0*/  F2FP.BF16.F32.PACK_AB R111, RZ, R111 ;  /* 0x0000006fff6f723e */ /* 0x000fe200000010ff */
        /* <DEDUP_REMOVED lines=8> */
[C---:B------:R-:W-:Y:S01]  /*8880*/  ISETP.GT.AND P4, PT, R3.reuse, RZ, P0 ;  /* 0x000000ff0300720c */ /* 0x040fe20000784270 */
[-C--:B------:R-:W-:Y:S01]  /*8890*/  FMUL R90, R90, R138.reuse ;  /* 0x0000008a5a5a7220 */ /* 0x080fe20000400000 */
[----:B------:R-:W-:Y:S01]  /*88a0*/  F2FP.BF16.F32.PACK_AB R115, RZ, R115 ;  /* 0x00000073ff73723e */ /* 0x000fe200000010ff */
[----:B------:R-:W-:Y:S01]  /*88b0*/  @P1 STG.E.U16 desc[UR44][R4.64+0x20], R130 ;  /* 0x0000208204001986 */ /* 0x000fe2000c10152c */
[----:B------:R-:W-:Y:S01]  /*88c0*/  ISETP.GT.AND P1, PT, R3, 0x8, P2 ;  /* 0x000000080300780c */ /* 0x000fe20001724270 */
[-C--:B------:R-:W-:Y:S01]  /*88d0*/  FMUL R91, R91, R138.reuse ;  /* 0x0000008a5b5b7220 */ /* 0x080fe20000400000 */
[----:B------:R-:W-:Y:S01]  /*88e0*/  ISETP.GT.AND P2, PT, R0, 0x20, PT ;  /* 0x000000200000780c */ /* 0x000fe20003f44270 */
        /* <DEDUP_REMOVED lines=232> */
[----:B-1----:R-:W-:Y:S01]  /*9770*/  @P5 IMAD.MOV.U32 R6, RZ, RZ, R8 ;  /* 0x000000ffff065224 */ /* 0x002fe200078e0008 */
[----:B------:R-:W-:Y:S01]  /*9780*/  F2FP.BF16.F32.PACK_AB R28, RZ, R28 ;  /* 0x0000001cff1c723e */ /* 0x000fe200000010ff */
[----:B------:R-:W-:Y:S01]  /*9790*/  @P5 IMAD.MOV.U32 R7, RZ, RZ, R9 ;  /* 0x000000ffff075224 */ /* 0x000fe200078e0009 */
[----:B------:R-:W-:Y:S01]  /*97a0*/  F2FP.BF16.F32.PACK_AB R29, RZ, R29 ;  /* 0x0000001dff1d723e */ /* 0x000fe200000010ff */
[----:B------:R-:W-:Y:S01]  /*97b0*/  FMUL R37, R37, R138 ;  /* 0x0000008a25257220 */ /* 0x000fe20000400000 */
[----:B------:R-:W-:Y:S01]  /*97c0*/  F2FP.BF16.F32.PACK_AB R30, RZ, R30 ;  /* 0x0000001eff1e723e */ /* 0x000fe200000010ff */
[-C--:B------:R-:W-:Y:S01]  /*97d0*/  FMUL R38, R38, R138.reuse ;  /* 0x0000008a26267220 */ /* 0x080fe20000400000 */
[----:B------:R1:W-:Y:S01]  /*97e0*/  @P5 STG.E.U16 desc[UR44][R6.64+0x90], R92 ;  /* 0x0000905c06005986 */ /* 0x0003e2000c10152c */
[----:B------:R-:W-:Y:S01]  /*97f0*/  ISETP.GT.AND P5, PT, R3, RZ, P2 ;  /* 0x000000ff0300720c */ /* 0x000fe200017a4270 */
[----:B------:R-:W-:Y:S01]  /*9800*/  FMUL R39, R39, R138 ;  /* 0x0000008a27277220 */ /* 0x000fe20000400000 */
[----:B------:R-:W-:-:S02]  /*9810*/  F2FP.BF16.F32.PACK_AB R31, RZ, R31 ;  /* 0x0000001fff1f723e */ /* 0x000fc400000010ff */
[----:B------:R-:W-:Y:S02]  /*9820*/  F2FP.BF16.F32.PACK_AB R32, RZ, R32 ;  /* 0x00000020ff20723e */ /* 0x000fe400000010ff */
[----:B------:R-:W-:Y:S02]  /*9830*/  F2FP.BF16.F32.PACK_AB R33, RZ, R33 ;  /* 0x00000021ff21723e */ /* 0x000fe400000010ff */
[----:B------:R-:W-:Y:S02]  /*9840*/  F2FP.BF16.F32.PACK_AB R34, RZ, R34 ;  /* 0x00000022ff22723e */ /* 0x000fe400000010ff */
[----:B------:R-:W-:Y:S01]  /*9850*/  F2FP.BF16.F32.PACK_AB R35, RZ, R35 ;  /* 0x00000023ff23723e */ /* 0x000fe200000010ff */
[----:B-1----:R-:W-:Y:S01]  /*9860*/  @P4 IMAD.MOV.U32 R6, RZ, RZ, R8 ;  /* 0x000000ffff064224 */ /* 0x002fe200078e0008 */
[----:B------:R-:W-:Y:S01]  /*9870*/  F2FP.BF16.F32.PACK_AB R36, RZ, R36 ;  /* 0x00000024ff24723e */ /* 0x000fe200000010ff */
[----:B------:R-:W-:Y:S01]  /*9880*/  @P4 IMAD.MOV.U32 R7, RZ, RZ, R9 ;  /* 0x000000ffff074224 */ /* 0x000fe200078e0009 */
[----:B------:R-:W-:-:S02]  /*9890*/  F2FP.BF16.F32.PACK_AB R37, RZ, R37 ;  /* 0x00000025ff25723e */ /* 0x000fc400000010ff */
[----:B------:R-:W-:Y:S02]  /*98a0*/  F2FP.BF16.F32.PACK_AB R38, RZ, R38 ;  /* 0x00000026ff26723e */ /* 0x000fe400000010ff */
[----:B------:R1:W-:Y:S01]  /*98b0*/  @P4 STG.E.U16 desc[UR44][R6.64+0x92], R93 ;  /* 0x0000925d06004986 */ /* 0x0003e2000c10152c */
[C---:B------:R-:W-:Y:S02]  /*98c0*/  ISETP.GT.AND P4, PT, R3.reuse, RZ, P0 ;  /* 0x000000ff0300720c */ /* 0x040fe40000784270 */
[----:B------:R-:W-:Y:S01]  /*98d0*/  F2FP.BF16.F32.PACK_AB R39, RZ, R39 ;  /* 0x00000027ff27723e */ /* 0x000fe200000010ff */
[----:B------:R-:W-:Y:S01]  /*98e0*/  @P1 STG.E.U16 desc[UR44][R4.64+0x90], R94 ;  /* 0x0000905e04001986 */ /* 0x000fe2000c10152c */
[C---:B------:R-:W-:Y:S02]  /*98f0*/  ISETP.GT.AND P1, PT, R3.reuse, 0x8, P2 ;  /* 0x000000080300780c */ /* 0x040fe40001724270 */
[----:B------:R-:W-:Y:S01]  /*9900*/  ISETP.GT.AND P2, PT, R0, 0x58, PT ;  /* 0x000000580000780c */ /* 0x000fe20003f44270 */
[----:B------:R-:W-:Y:S01]  /*9910*/  @P3 STG.E.U16 desc[UR44][R4.64+0x92], R95 ;  /* 0x0000925f04003986 */ /* 0x000fe2000c10152c */
[----:B------:R-:W-:-:S02]  /*9920*/  ISETP.GT.AND P3, PT, R3, 0x8, P0 ;  /* 0x000000080300780c */ /* 0x000fc40000764270 */
[----:B------:R-:W-:Y:S01]  /*9930*/  ISETP.GT.AND P0, PT, R0, 0x59, PT ;  /* 0x000000590000780c */ /* 0x000fe20003f04270 */
[----:B-1----:R-:W-:Y:S02]  /*9940*/  @P5 IMAD.MOV.U32 R6, RZ, RZ, R8 ;  /* 0x000000ffff065224 */ /* 0x002fe400078e0008 */
[----:B------:R-:W-:-:S05]  /*9950*/  @P5 IMAD.MOV.U32 R7, RZ, RZ, R9 ;  /* 0x000000ffff075224 */ /* 0x000fca00078e0009 */
[----:B------:R1:W-:Y:S01]  /*9960*/  @P5 STG.E.U16 desc[UR44][R6.64+0xa0], R96 ;  /* 0x0000a06006005986 */ /* 0x0003e2000c10152c */
[----:B------:R-:W-:Y:S01]  /*9970*/  ISETP.GT.AND P5, PT, R3, RZ, P2 ;  /* 0x000000ff0300720c */ /* 0x000fe200017a4270 */
[----:B-1----:R-:W-:Y:S02]  /*9980*/  @P4 IMAD.MOV.U32 R6, RZ, RZ, R8 ;  /* 0x000000ffff064224 */ /* 0x002fe400078e0008 */
[----:B------:R-:W-:-:S05]  /*9990*/  @P4 IMAD.MOV.U32 R7, RZ, RZ, R9 ;  /* 0x000000ffff074224 */ /* 0x000fca00078e0009 */
[----:B------:R1:W-:Y:S01]  /*99a0*/  @P4 STG.E.U16 desc[UR44][R6.64+0xa2], R97 ;  /* 0x0000a26106004986 */ /* 0x0003e2000c10152c */
[----:B------:R-:W-:-:S03]  /*99b0*/  ISETP.GT.AND P4, PT, R3, RZ, P0 ;  /* 0x000000ff0300720c */ /* 0x000fc60000784270 */
[----:B------:R-:W-:Y:S01]  /*99c0*/  @P1 STG.E.U16 desc[UR44][R4.64+0xa0], R98 ;  /* 0x0000a06204001986 */ /* 0x000fe2000c10152c */
[C---:B------:R-:W-:Y:S02]  /*99d0*/  ISETP.GT.AND P1, PT, R3.reuse, 0x8, P2 ;  /* 0x000000080300780c */ /* 0x040fe40001724270 */
[C---:B------:R-:W-:Y:S01]  /*99e0*/  ISETP.GT.AND P2, PT, R0.reuse, 0x60, PT ;  /* 0x000000600000780c */ /* 0x040fe20003f44270 */
[----:B------:R-:W-:Y:S01]  /*99f0*/  @P3 STG.E.U16 desc[UR44][R4.64+0xa2], R99 ;  /* 0x0000a26304003986 */ /* 0x000fe2000c10152c */
[----:B------:R-:W-:Y:S02]  /*9a00*/  ISETP.GT.AND P3, PT, R3, 0x8, P0 ;  /* 0x000000080300780c */ /* 0x000fe40000764270 */
        /* <DEDUP_REMOVED lines=144> */
[C---:B------:R-:W-:Y:S02]  /*a310*/  ISETP.GT.AND P5, PT, R3.reuse, RZ, P2 ;  /* 0x000000ff0300720c */ /* 0x040fe400017a4270 */
[----:B------:R-:W-:Y:S01]  /*a320*/  ISETP.GT.AND P2, PT, R3, 0x8, P2 ;  /* 0x000000080300780c */ /* 0x000fe20001744270 */
[----:B-1----:R-:W-:Y:S02]  /*a330*/  @P4 IMAD.MOV.U32 R6, RZ, RZ, R8 ;  /* 0x000000ffff064224 */ /* 0x002fe400078e0008 */
[----:B------:R-:W-:-:S05]  /*a340*/  @P4 IMAD.MOV.U32 R7, RZ, RZ, R9 ;  /* 0x000000ffff074224 */ /* 0x000fca00078e0009 */
[----:B------:R1:W-:Y:S01]  /*a350*/  @P4 STG.E.U16 desc[UR44][R6.64+0x152], R45 ;  /* 0x0001522d06004986 */ /* 0x0003e2000c10152c */
[C---:B------:R-:W-:Y:S02]  /*a360*/  ISETP.GT.AND P4, PT, R3.reuse, RZ, P0 ;  /* 0x000000ff0300720c */ /* 0x040fe40000784270 */
[----:B------:R-:W-:Y:S01]  /*a370*/  ISETP.GT.AND P0, PT, R3, 0x8, P0 ;  /* 0x000000080300780c */ /* 0x000fe20000704270 */
[----:B------:R-:W-:Y:S01]  /*a380*/  @P1 STG.E.U16 desc[UR44][R4.64+0x150], R46 ;  /* 0x0001502e04001986 */ /* 0x000fe2000c10152c */
[----:B------:R-:W-:-:S03]  /*a390*/  ISETP.GT.AND P1, PT, R0, 0xb9, PT ;  /* 0x000000b90000780c */ /* 0x000fc60003f24270 */
[----:B------:R-:W-:Y:S01]  /*a3a0*/  @P3 STG.E.U16 desc[UR44][R4.64+0x152], R47 ;  /* 0x0001522f04003986 */ /* 0x000fe2000c10152c */
        /* <DEDUP_REMOVED lines=14> */
[----:B------:R-:W-:-:S05]  /*a490*/  ISETP.GT.AND P0, PT, R0, 0xc1, PT ;  /* 0x000000c10000780c */ /* 0x000fca0003f04270 */
        /* <DEDUP_REMOVED lines=8> */
[----:B------:R-:W-:-:S03]  /*a520*/  ISETP.GT.AND P5, PT, R3, RZ, P0 ;  /* 0x000000ff0300720c */ /* 0x000fc600007a4270 */
[----:B------:R-:W-:Y:S04]  /*a530*/  @P3 STG.E.U16 desc[UR44][R4.64+0x170], R54 ;  /* 0x0001703604003986 */ /* 0x000fe8000c10152c */
[----:B------:R-:W-:Y:S01]  /*a540*/  @P1 STG.E.U16 desc[UR44][R4.64+0x172], R55 ;  /* 0x0001723704001986 */ /* 0x000fe2000c10152c */
[C---:B------:R-:W-:Y:S02]  /*a550*/  ISETP.GT.AND P1, PT, R3.reuse, 0x8, P0 ;  /* 0x000000080300780c */ /* 0x040fe40000724270 */
[----:B------:R-:W-:Y:S01]  /*a560*/  ISETP.GT.AND P0, PT, R0, 0xc9, PT ;  /* 0x000000c90000780c */ /* 0x000fe20003f04270 */
[----:B-1----:R-:W-:Y:S02]  /*a570*/  @P4 IMAD.MOV.U32 R6, RZ, RZ, R8 ;  /* 0x000000ffff064224 */ /* 0x002fe400078e0008 */
[----:B------:R-:W-:Y:S01]  /*a580*/  @P4 IMAD.MOV.U32 R7, RZ, RZ, R9 ;  /* 0x000000ffff074224 */ /* 0x000fe200078e0009 */
[----:B------:R-:W-:-:S04]  /*a590*/  ISETP.GT.AND P3, PT, R3, RZ, P0 ;  /* 0x000000ff0300720c */ /* 0x000fc80000764270 */
[----:B------:R1:W-:Y:S01]  /*a5a0*/  @P4 STG.E.U16 desc[UR44][R6.64+0x180], R24 ;  /* 0x0001801806004986 */ /* 0x0003e2000c10152c */
[----:B------:R-:W-:Y:S01]  /*a5b0*/  ISETP.GT.AND P4, PT, R0, 0xc8, PT ;  /* 0x000000c80000780c */ /* 0x000fe20003f84270 */
        /* <DEDUP_REMOVED lines=12> */
[----:B------:R-:W-:Y:S02]  /*a680*/  ISETP.GT.AND P5, PT, R3, 0x8, P0 ;  /* 0x000000080300780c */ /* 0x000fe400007a4270 */
[----:B------:R-:W-:Y:S01]  /*a690*/  ISETP.GT.AND P0, PT, R0, 0xd1, PT ;  /* 0x000000d10000780c */ /* 0x000fe20003f04270 */
[----:B-1----:R-:W-:Y:S02]  /*a6a0*/  @P3 IMAD.MOV.U32 R6, RZ, RZ, R8 ;  /* 0x000000ffff063224 */ /* 0x002fe400078e0008 */
[----:B------:R-:W-:-:S05]  /*a6b0*/  @P3 IMAD.MOV.U32 R7, RZ, RZ, R9 ;  /* 0x000000ffff073224 */ /* 0x000fca00078e0009 */
[----:B------:R1:W-:Y:S01]  /*a6c0*/  @P3 STG.E.U16 desc[UR44][R6.64+0x192], R29 ;  /* 0x0001921d06003986 */ /* 0x0003e2000c10152c */
[----:B------:R-:W-:-:S03]  /*a6d0*/  ISETP.GT.AND P3, PT, R0, 0xd0, PT ;  /* 0x000000d00000780c */ /* 0x000fc60003f64270 */
[----:B------:R-:W-:Y:S01]  /*a6e0*/  @P4 STG.E.U16 desc[UR44][R4.64+0x190], R30 ;  /* 0x0001901e04004986 */ /* 0x000fe2000c10152c */
[C---:B------:R-:W-:Y:S02]  /*a6f0*/  ISETP.GT.AND P4, PT, R3.reuse, RZ, P3 ;  /* 0x000000ff0300720c */ /* 0x040fe40001f84270 */
[C---:B------:R-:W-:Y:S01]  /*a700*/  ISETP.GT.AND P3, PT, R3.reuse, 0x8, P3 ;  /* 0x000000080300780c */ /* 0x040fe20001f64270 */
[----:B------:R-:W-:Y:S01]  /*a710*/  @P5 STG.E.U16 desc[UR44][R4.64+0x192], R31 ;  /* 0x0001921f04005986 */ /* 0x000fe2000c10152c */
[C---:B------:R-:W-:Y:S02]  /*a720*/  ISETP.GT.AND P5, PT, R3.reuse, RZ, P0 ;  /* 0x000000ff0300720c */ /* 0x040fe400007a4270 */
[----:B------:R-:W-:-:S07]  /*a730*/  ISETP.GT.AND P0, PT, R3, 0x8, P0 ;  /* 0x000000080300780c */ /* 0x000fce0000704270 */
[----:B-1----:R-:W-:Y:S02]  /*a740*/  @P4 IMAD.MOV.U32 R6, RZ, RZ, R8 ;  /* 0x000000ffff064224 */ /* 0x002fe400078e0008 */
[----:B------:R-:W-:Y:S02]  /*a750*/  @P4 IMAD.MOV.U32 R7, RZ, RZ, R9 ;  /* 0x000000ffff074224 */ /* 0x000fe400078e0009 */
[----:B------:R-:W-:-:S03]  /*a760*/  @P3 IMAD.MOV.U32 R2, RZ, RZ, R4 ;  /* 0x000000ffff023224 */ /* 0x000fc600078e0004 */
[----:B------:R1:W-:Y:S01]  /*a770*/  @P4 STG.E.U16 desc[UR44][R6.64+0x1a0], R32 ;  /* 0x0001a02006004986 */ /* 0x0003e2000c10152c */
[C---:B------:R-:W-:Y:S02]  /*a780*/  ISETP.GT.AND P4, PT, R3.reuse, RZ, P1 ;  /* 0x000000ff0300720c */ /* 0x040fe40000f84270 */
[----:B------:R-:W-:Y:S01]  /*a790*/  ISETP.GT.AND P1, PT, R3, 0x8, P1 ;  /* 0x000000080300780c */ /* 0x000fe20000f24270 */
[----:B-1----:R-:W-:Y:S02]  /*a7a0*/  @P5 IMAD.MOV.U32 R6, RZ, RZ, R8 ;  /* 0x000000ffff065224 */ /* 0x002fe400078e0008 */
[----:B------:R-:W-:-:S05]  /*a7b0*/  @P5 IMAD.MOV.U32 R7, RZ, RZ, R9 ;  /* 0x000000ffff075224 */ /* 0x000fca00078e0009 */
[----:B------:R-:W-:Y:S01]  /*a7c0*/  @P5 STG.E.U16 desc[UR44][R6.64+0x1a2], R33 ;  /* 0x0001a22106005986 */ /* 0x000fe2000c10152c */
[C---:B------:R-:W-:Y:S02]  /*a7d0*/  ISETP.GT.AND P5, PT, R3.reuse, RZ, P2 ;  /* 0x000000ff0300720c */ /* 0x040fe400017a4270 */
[----:B------:R-:W-:Y:S01]  /*a7e0*/  ISETP.GT.AND P2, PT, R3, 0x8, P2 ;  /* 0x000000080300780c */ /* 0x000fe20001744270 */
[----:B------:R-:W-:-:S05]  /*a7f0*/  @P3 IMAD.MOV.U32 R3, RZ, RZ, R5 ;  /* 0x000000ffff033224 */ /* 0x000fca00078e0005 */
[----:B------:R1:W-:Y:S02]  /*a800*/  @P3 STG.E.U16 desc[UR44][R2.64+0x1a0], R34 ;  /* 0x0001a02202003986 */ /* 0x0003e4000c10152c */
[----:B-1----:R-:W-:Y:S02]  /*a810*/  @P0 IMAD.MOV.U32 R2, RZ, RZ, R4 ;  /* 0x000000ffff020224 */ /* 0x002fe400078e0004 */
[----:B------:R-:W-:-:S05]  /*a820*/  @P0 IMAD.MOV.U32 R3, RZ, RZ, R5 ;  /* 0x000000ffff030224 */ /* 0x000fca00078e0005 */
[----:B------:R1:W-:Y:S02]  /*a830*/  @P0 STG.E.U16 desc[UR44][R2.64+0x1a2], R35 ;  /* 0x0001a22302000986 */ /* 0x0003e4000c10152c */
[----:B-1----:R-:W-:Y:S02]  /*a840*/  @P5 IMAD.MOV.U32 R2, RZ, RZ, R8 ;  /* 0x000000ffff025224 */ /* 0x002fe400078e0008 */
[----:B------:R-:W-:-:S05]  /*a850*/  @P5 IMAD.MOV.U32 R3, RZ, RZ, R9 ;  /* 0x000000ffff035224 */ /* 0x000fca00078e0009 */
[----:B------:R1:W-:Y:S04]  /*a860*/  @P5 STG.E.U16 desc[UR44][R2.64+0x1b0], R36 ;  /* 0x0001b02402005986 */ /* 0x0003e8000c10152c */
[----:B------:R2:W-:Y:S01]  /*a870*/  @P4 STG.E.U16 desc[UR44][R8.64+0x1b2], R37 ;  /* 0x0001b22508004986 */ /* 0x0005e2000c10152c */
[----:B-1----:R-:W-:Y:S02]  /*a880*/  @P2 IMAD.MOV.U32 R2, RZ, RZ, R4 ;  /* 0x000000ffff022224 */ /* 0x002fe400078e0004 */
[----:B------:R-:W-:-:S05]  /*a890*/  @P2 IMAD.MOV.U32 R3, RZ, RZ, R5 ;  /* 0x000000ffff032224 */ /* 0x000fca00078e0005 */
[----:B------:R2:W-:Y:S04]  /*a8a0*/  @P2 STG.E.U16 desc[UR44][R2.64+0x1b0], R38 ;  /* 0x0001b02602002986 */ /* 0x0005e8000c10152c */
[----:B------:R2:W-:Y:S02]  /*a8b0*/  @P1 STG.E.U16 desc[UR44][R4.64+0x1b2], R39 ;  /* 0x0001b22704001986 */ /* 0x0005e4000c10152c */
.L_x_258:
[----:B------:R-:W-:Y:S05]  /*a8c0*/  BSYNC B0 ;  /* 0x0000000000007941 */ /* 0x000fea0003800000 */
.L_x_36:
[----:B--2---:R-:W2:Y:S01]  /*a8d0*/  LDL.64 R2, [R1] ;  /* 0x0000000001027983 */ /* 0x004ea20000100a00 */
[----:B------:R-:W-:Y:S01]  /*a8e0*/  ULDC.64 UR4, c[0x0][0x650] ;  /* 0x0001940000047ab9 */ /* 0x000fe20000000a00 */
[----:B------:R2:W-:Y:S01]  /*a8f0*/  SYNCS.ARRIVE.TRANS64.A1T0 RZ, [R146+UR42], RZ ;  /* 0x000000ff92ff79a7 */ /* 0x0005e2000810002a */
[----:B01--4-:R-:W-:Y:S01]  /*a900*/  PRMT R0, RZ, 0x7610, R0 ;  /* 0x00007610ff007816 */ /* 0x013fe20000000000 */
[----:B-----5:R-:W-:Y:S02]  /*a910*/  IMAD.MOV.U32 R19, RZ, RZ, -0x1 ;  /* 0xffffffffff137424 */ /* 0x020fe400078e00ff */
[----:B------:R-:W-:Y:S01]  /*a920*/  IMAD.MOV.U32 R22, RZ, RZ, -0x1 ;  /* 0xffffffffff167424 */ /* 0x000fe200078e00ff */
[----:B--2---:R-:W-:-:S04]  /*a930*/  LEA R18, P0, R2, R18, 0x1 ;  /* 0x0000001202127211 */ /* 0x004fc800078008ff */
[----:B------:R-:W-:Y:S01]  /*a940*/  LEA.HI.X R17, R2, R17, R23, 0x1, P0 ;  /* 0x0000001102117211 */ /* 0x000fe200000f0c17 */
[----:B------:R-:W-:Y:S01]  /*a950*/  IMAD.MOV.U32 R2, RZ, RZ, -0x1 ;  /* 0xffffffffff027424 */ /* 0x000fe200078e00ff */
[----:B------:R-:W-:-:S04]  /*a960*/  ISETP.GE.U32.AND P0, PT, R18, UR4, PT ;  /* 0x0000000412007c0c */ /* 0x000fc8000bf06070 */
[----:B------:R-:W-:-:S13]  /*a970*/  ISETP.GE.U32.AND.EX P0, PT, R17, UR5, PT, P0 ;  /* 0x0000000511007c0c */ /* 0x000fda000bf06100 */
[----:B------:R-:W-:Y:S05]  /*a980*/  @P0 BRA `(.L_x_259) ;  /* 0x0000000400700947 */ /* 0x000fea0003800000 */
[----:B------:R-:W0:Y:S01]  /*a990*/  S2R R10, SR_CTAID.X ;  /* 0x00000000000a7919 */ /* 0x000e220000002500 */
[----:B------:R-:W1:Y:S01]  /*a9a0*/  LDC.64 R8, c[0x0][0x628] ;  /* 0x00018a00ff087b82 */ /* 0x000e620000000a00 */
[----:B------:R-:W-:Y:S01]  /*a9b0*/  ULDC UR4, c[0x0][0x150] ;  /* 0x0000540000047ab9 */ /* 0x000fe20000000800 */
[----:B------:R-:W-:Y:S01]  /*a9c0*/  IMAD.MOV.U32 R6, RZ, RZ, R18 ;  /* 0x000000ffff067224 */ /* 0x000fe200078e0012 */
[----:B------:R-:W2:Y:S01]  /*a9d0*/  S2R R20, SR_CTAID.Y ;  /* 0x0000000000147919 */ /* 0x000ea20000002600 */
[----:B------:R-:W-:-:S04]  /*a9e0*/  IMAD.MOV.U32 R7, RZ, RZ, R17 ;  /* 0x000000ffff077224 */ /* 0x000fc800078e0011 */
[----:B------:R-:W4:Y:S08]  /*a9f0*/  LDC R15, c[0x0][0x144] ;  /* 0x00005100ff0f7b82 */ /* 0x000f300000000800 */
[----:B------:R-:W2:Y:S08]  /*aa00*/  LDC R0, c[0x0][0x630] ;  /* 0x00018c00ff007b82 */ /* 0x000eb00000000800 */
[----:B------:R-:W2:Y:S01]  /*aa10*/  LDC.64 R12, c[0x0][0x620] ;  /* 0x00018800ff0c7b82 */ /* 0x000ea20000000a00 */
[----:B-1----:R-:W-:-:S04]  /*aa20*/  ISETP.NE.U32.AND P0, PT, R8, RZ, PT ;  /* 0x000000ff0800720c */ /* 0x002fc80003f05070 */
[----:B------:R-:W-:Y:S02]  /*aa30*/  ISETP.NE.AND.EX P0, PT, R9, RZ, PT, P0 ;  /* 0x000000ff0900720c */ /* 0x000fe40003f05300 */
[----:B0-----:R-:W-:-:S05]  /*aa40*/  I2FP.F32.U32 R2, R10 ;  /* 0x0000000a00027245 */ /* 0x001fca0000201000 */
[----:B------:R-:W-:-:S04]  /*aa50*/  FMUL R2, R2, UR4 ;  /* 0x0000000402027c20 */ /* 0x000fc80008400000 */
[----:B------:R0:W1:Y:S02]  /*aa60*/  F2I.U32.TRUNC.NTZ R14, R2 ;  /* 0x00000002000e7305 */ /* 0x000064000020f000 */
[----:B----4-:R-:W-:Y:S05]  /*aa70*/  @!P0 BRA `(.L_x_260) ;  /* 0x0000000000288947 */ /* 0x010fea0003800000 */
[----:B------:R-:W4:Y:S02]  /*aa80*/  LDC R3, c[0x0][0x634] ;  /* 0x00018d00ff037b82 */ /* 0x000f240000000800 */
[----:B----4-:R-:W-:-:S05]  /*aa90*/  IADD3 R7, P0, R18, R3, RZ ;  /* 0x0000000312077210 */ /* 0x010fca0007f1e0ff */
[----:B------:R-:W-:-:S04]  /*aaa0*/  IMAD.X R11, RZ, RZ, R17, P0 ;  /* 0x000000ffff0b7224 */ /* 0x000fc800000e0611 */
[----:B0-----:R-:W-:-:S04]  /*aab0*/  IMAD.WIDE.U32 R2, R11, R8, RZ ;  /* 0x000000080b027225 */ /* 0x001fc800078e00ff */
[----:B---3--:R-:W-:-:S04]  /*aac0*/  IMAD.WIDE.U32 R4, P0, R7, R9, R2 ;  /* 0x0000000907047225 */ /* 0x008fc80007800002 */
[----:B------:R-:W-:-:S04]  /*aad0*/  IMAD.WIDE.U32 R2, R7, R8, RZ ;  /* 0x0000000807027225 */ /* 0x000fc800078e00ff */
[----:B------:R-:W-:Y:S01]  /*aae0*/  IMAD.X R7, RZ, RZ, RZ, P0 ;  /* 0x000000ffff077224 */ /* 0x000fe200000e06ff */
[----:B------:R-:W-:Y:S01]  /*aaf0*/  IADD3 RZ, P0, R3, R4, RZ ;  /* 0x0000000403ff7210 */ /* 0x000fe20007f1e0ff */
[----:B------:R-:W-:-:S04]  /*ab00*/  IMAD.MOV.U32 R6, RZ, RZ, R5 ;  /* 0x000000ffff067224 */ /* 0x000fc800078e0005 */
[----:B------:R-:W-:-:S08]  /*ab10*/  IMAD.WIDE.U32.X R6, R11, R9, R6, P0 ;  /* 0x000000090b067225 */ /* 0x000fd000000e0406 */
.L_x_260:
[----:B------:R-:W4:Y:S01]  /*ab20*/  LDC.64 R26, c[0x0][0x640] ;  /* 0x00019000ff1a7b82 */ /* 0x000f220000000a00 */
[-C--:B--2---:R-:W-:Y:S01]  /*ab30*/  SHF.R.U64 R11, R6, R0.reuse, R7 ;  /* 0x00000000060b7219 */ /* 0x084fe20000001207 */
[----:B------:R-:W-:Y:S01]  /*ab40*/  IMAD.MOV.U32 R19, RZ, RZ, R17 ;  /* 0x000000ffff137224 */ /* 0x000fe200078e0011 */
[----:B------:R-:W-:Y:S01]  /*ab50*/  SHF.R.U32.HI R0, RZ, R0, R7 ;  /* 0x00000000ff007219 */ /* 0x000fe20000011607 */
[----:B-1----:R-:W-:Y:S01]  /*ab60*/  IMAD.MOV R14, RZ, RZ, -R14 ;  /* 0x000000ffff0e7224 */ /* 0x002fe200078e0a0e */
[----:B---3--:R-:W-:Y:S01]  /*ab70*/  IADD3 R5, P0, RZ, -R11, RZ ;  /* 0x8000000bff057210 */ /* 0x008fe20007f1e0ff */
[----:B------:R-:W-:Y:S01]  /*ab80*/  ULDC UR4, c[0x0][0x154] ;  /* 0x0000550000047ab9 */ /* 0x000fe20000000800 */
[----:B------:R-:W-:Y:S01]  /*ab90*/  IMAD.MOV.U32 R7, RZ, RZ, 0x1 ;  /* 0x00000001ff077424 */ /* 0x000fe200078e00ff */
[----:B------:R-:W1:Y:S01]  /*aba0*/  LDC R4, c[0x0][0x618] ;  /* 0x00018600ff047b82 */ /* 0x000e620000000800 */
[----:B------:R-:W-:Y:S02]  /*abb0*/  IMAD R22, R15, R14, R10 ;  /* 0x0000000e0f167224 */ /* 0x000fe400078e020a */
[----:B------:R-:W-:-:S04]  /*abc0*/  IMAD.X R3, RZ, RZ, ~R0, P0 ;  /* 0x000000ffff037224 */ /* 0x000fc800000e0e00 */
[-C--:B------:R-:W-:Y:S01]  /*abd0*/  IMAD R0, R3, R12.reuse, RZ ;  /* 0x0000000c03007224 */ /* 0x080fe200078e02ff */
[----:B------:R-:W2:Y:S01]  /*abe0*/  LDC R6, c[0x0][0x608] ;  /* 0x00018200ff067b82 */ /* 0x000ea20000000800 */
[----:B0-----:R-:W-:-:S04]  /*abf0*/  IMAD.WIDE.U32 R2, R5, R12, R18 ;  /* 0x0000000c05027225 */ /* 0x001fc800078e0012 */
[----:B------:R-:W-:Y:S01]  /*ac00*/  IMAD R5, R5, R13, R0 ;  /* 0x0000000d05057224 */ /* 0x000fe200078e0200 */
[----:B------:R-:W-:Y:S02]  /*ac10*/  I2FP.F32.U32 R0, R20 ;  /* 0x0000001400007245 */ /* 0x000fe40000201000 */
[----:B------:R-:W0:Y:S01]  /*ac20*/  LDC R24, c[0x0][0x658] ;  /* 0x00019600ff187b82 */ /* 0x000e220000000800 */
[----:B------:R-:W-:Y:S01]  /*ac30*/  IMAD.IADD R3, R3, 0x1, R5 ;  /* 0x0000000103037824 */ /* 0x000fe200078e0205 */
[----:B----4-:R-:W-:Y:S01]  /*ac40*/  ISETP.NE.U32.AND P0, PT, R26, RZ, PT ;  /* 0x000000ff1a00720c */ /* 0x010fe20003f05070 */
[----:B------:R-:W-:Y:S01]  /*ac50*/  FMUL R0, R0, UR4 ;  /* 0x0000000400007c20 */ /* 0x000fe20008400000 */
[----:B------:R-:W-:Y:S02]  /*ac60*/  IMAD.MOV.U32 R5, RZ, RZ, -0x1 ;  /* 0xffffffffff057424 */ /* 0x000fe400078e00ff */
[----:B------:R-:W-:Y:S01]  /*ac70*/  ISETP.NE.AND.EX P0, PT, R27, RZ, PT, P0 ;  /* 0x000000ff1b00720c */ /* 0x000fe20003f05300 */
[----:B------:R3:W4:Y:S01]  /*ac80*/  F2I.U32.TRUNC.NTZ R12, R0 ;  /* 0x00000000000c7305 */ /* 0x000722000020f000 */
[----:B------:R-:W3:Y:S01]  /*ac90*/  LDC R15, c[0x0][0x148] ;  /* 0x00005200ff0f7b82 */ /* 0x000ee20000000800 */
[----:B-1----:R-:W-:-:S02]  /*aca0*/  SHF.R.U64 R10, R2, R4, R3 ;  /* 0x00000004020a7219 */ /* 0x002fc40000001203 */
[----:B------:R-:W-:-:S05]  /*acb0*/  SHF.R.U32.HI R3, RZ, R4, R3 ;  /* 0x00000004ff037219 */ /* 0x000fca0000011603 */
[----:B------:R-:W1:Y:S01]  /*acc0*/  LDC R14, c[0x0][0x600] ;  /* 0x00018000ff0e7b82 */ /* 0x000e620000000800 */
[-CC-:B--2---:R-:W-:Y:S02]  /*acd0*/  SHF.R.U64 R8, R10, R6.reuse, R3.reuse ;  /* 0x000000060a087219 */ /* 0x184fe40000001203 */
[----:B------:R-:W-:-:S05]  /*ace0*/  SHF.R.U32.HI R3, RZ, R6, R3 ;  /* 0x00000006ff037219 */ /* 0x000fca0000011603 */
[----:B------:R-:W2:Y:S01]  /*acf0*/  LDC R21, c[0x0][0x648] ;  /* 0x00019200ff157b82 */ /* 0x000ea20000000800 */
[-CC-:B0-----:R-:W-:Y:S02]  /*ad00*/  SHF.R.U64 R13, R8, R24.reuse, R3.reuse ;  /* 0x00000018080d7219 */ /* 0x181fe40000001203 */
[-C--:B------:R-:W-:Y:S02]  /*ad10*/  SHF.L.U32 R5, R5, R24.reuse, RZ ;  /* 0x0000001805057219 */ /* 0x080fe400000006ff */
[-C--:B------:R-:W-:Y:S01]  /*ad20*/  SHF.R.U32.HI R3, RZ, R24.reuse, R3 ;  /* 0x00000018ff037219 */ /* 0x080fe20000011603 */
[----:B------:R-:W-:Y:S01]  /*ad30*/  IMAD.MOV.U32 R2, RZ, RZ, R13 ;  /* 0x000000ffff027224 */ /* 0x000fe200078e000d */
[----:B------:R-:W-:Y:S01]  /*ad40*/  SHF.L.U32 R24, R7, R24, RZ ;  /* 0x0000001807187219 */ /* 0x000fe200000006ff */
[----:B------:R-:W0:Y:S01]  /*ad50*/  LDC R25, c[0x0][0x638] ;  /* 0x00018e00ff197b82 */ /* 0x000e220000000800 */
[----:B------:R-:W-:-:S07]  /*ad60*/  LOP3.LUT R19, RZ, R5, RZ, 0x33, !PT ;  /* 0x00000005ff137212 */ /* 0x000fce00078e33ff */
[----:B------:R-:W0:Y:S01]  /*ad70*/  LDC R28, c[0x0][0x610] ;  /* 0x00018400ff1c7b82 */ /* 0x000e220000000800 */
[----:B----4-:R-:W-:Y:S05]  /*ad80*/  @!P0 BRA `(.L_x_261) ;  /* 0x0000000000288947 */ /* 0x010fea0003800000 */
[----:B---3--:R-:W3:Y:S02]  /*ad90*/  LDC R0, c[0x0][0x64c] ;  /* 0x00019300ff007b82 */ /* 0x008ee40000000800 */
[----:B---3--:R-:W-:-:S05]  /*ada0*/  IADD3 R7, P0, R13, R0, RZ ;  /* 0x000000000d077210 */ /* 0x008fca0007f1e0ff */
        /* <DEDUP_REMOVED lines=8> */
.L_x_261:
[----:B------:R-:W4:Y:S01]  /*ae30*/  LDC R4, c[0x0][0x65c] ;  /* 0x00019700ff047b82 */ /* 0x000f220000000800 */
[----:B--23--:R-:W-:Y:S01]  /*ae40*/  SHF.R.U64 R0, R2, R21, R3 ;  /* 0x0000001502007219 */ /* 0x00cfe20000001203 */
[----:B-1----:R-:W-:Y:S01]  /*ae50*/  VIADD R3, R14, 0xffffffff ;  /* 0xffffffff0e037836 */ /* 0x002fe20000000000 */
[----:B------:R-:W-:Y:S01]  /*ae60*/  LOP3.LUT R19, R8, R19, RZ, 0xc0, !PT ;  /* 0x0000001308137212 */ /* 0x000fe200078ec0ff */
[----:B------:R-:W-:Y:S02]  /*ae70*/  IMAD.MOV R12, RZ, RZ, -R12 ;  /* 0x000000ffff0c7224 */ /* 0x000fe400078e0a0c */
[----:B------:R-:W-:Y:S01]  /*ae80*/  IMAD.MOV R2, RZ, RZ, -R0 ;  /* 0x000000ffff027224 */ /* 0x000fe200078e0a00 */
[----:B------:R-:W-:Y:S01]  /*ae90*/  LOP3.LUT R3, R10, R3, RZ, 0xc0, !PT ;  /* 0x000000030a037212 */ /* 0x000fe200078ec0ff */
[----:B------:R-:W-:Y:S02]  /*aea0*/  IMAD R19, R24, R0, R19 ;  /* 0x0000000018137224 */ /* 0x000fe400078e0213 */
[----:B0-----:R-:W-:-:S04]  /*aeb0*/  IMAD R0, R2, R25, R13 ;  /* 0x0000001902007224 */ /* 0x001fc800078e020d */
[----:B------:R-:W-:Y:S01]  /*aec0*/  IMAD R2, R0, R14, R3 ;  /* 0x0000000e00027224 */ /* 0x000fe200078e0203 */
[----:B----4-:R-:W-:Y:S01]  /*aed0*/  ISETP.NE.AND P0, PT, R4, 0x1, PT ;  /* 0x000000010400780c */ /* 0x010fe20003f05270 */
[----:B------:R-:W-:-:S05]  /*aee0*/  IMAD.MOV.U32 R4, RZ, RZ, 0x1 ;  /* 0x00000001ff047424 */ /* 0x000fca00078e00ff */
[----:B------:R-:W-:-:S07]  /*aef0*/  PRMT R0, R4, 0x7610, R0 ;  /* 0x0000761004007816 */ /* 0x000fce0000000000 */
[----:B------:R-:W-:-:S04]  /*af00*/  @P0 IMAD R22, R15, R12, R20 ;  /* 0x0000000c0f160224 */ /* 0x000fc800078e0214 */
[----:B------:R-:W-:-:S05]  /*af10*/  IMAD R19, R19, R28, R22 ;  /* 0x0000001c13137224 */ /* 0x000fca00078e0216 */
[----:B------:R-:W-:Y:S02]  /*af20*/  SEL R22, R2, R19, !P0 ;  /* 0x0000001302167207 */ /* 0x000fe40004000000 */
[----:B------:R-:W-:Y:S01]  /*af30*/  SEL R19, R19, R2, !P0 ;  /* 0x0000000213137207 */ /* 0x000fe20004000000 */
[----:B------:R-:W-:-:S07]  /*af40*/  IMAD.MOV.U32 R2, RZ, RZ, R11 ;  /* 0x000000ffff027224 */ /* 0x000fce00078e000b */
.L_x_259:
[----:B------:R-:W-:Y:S02]  /*af50*/  LOP3.LUT P0, RZ, R0, 0xff, RZ, 0xc0, !PT ;  /* 0x000000ff00ff7812 */ /* 0x000fe4000780c0ff */
[----:B------:R-:W-:-:S11]  /*af60*/  LOP3.LUT R149, R149, 0x1, RZ, 0x3c, !PT ;  /* 0x0000000195957812 */ /* 0x000fd600078e3cff */
[----:B------:R-:W-:Y:S05]  /*af70*/  @P0 BRA `(.L_x_262) ;  /* 0xffffff6400d40947 */ /* 0x000fea000383ffff */
[----:B------:R-:W-:Y:S05]  /*af80*/  EXIT ;  /* 0x000000000000794d */ /* 0x000fea0003800000 */
.L_x_17:
[----:B------:R-:W-:-:S08]  /*af90*/  ISETP.NE.AND P0, PT, R5, RZ, PT ;  /* 0x000000ff0500720c */ /* 0x000fd00003f05270 */
[----:B0-----:R-:W0:-:S00]  /*afa0*/  USETMAXREG.DEALLOC.CTAPOOL 0x28 ;  /* 0x00000028000079c8 */ /* 0x001e0000080e0500 */
[----:B------:R-:W-:Y:S05]  /*afb0*/  @P0 EXIT ;  /* 0x000000000000094d */ /* 0x000fea0003800000 */
[----:B0-----:R-:W-:Y:S01]  /*afc0*/  LOP3.LUT P0, RZ, R8, 0xff, RZ, 0xc0, !PT ;  /* 0x000000ff08ff7812 */ /* 0x001fe2000780c0ff */
[----:B------:R-:W-:Y:S02]  /*afd0*/  IMAD.MOV.U32 R0, RZ, RZ, 0x1 ;  /* 0x00000001ff007424 */ /* 0x000fe400078e00ff */
[----:B------:R-:W-:-:S10]  /*afe0*/  IMAD.MOV.U32 R7, RZ, RZ, RZ ;  /* 0x000000ffff077224 */ /* 0x000fd400078e00ff */
[----:B------:R-:W-:Y:S05]  /*aff0*/  @!P0 BRA `(.L_x_263) ;  /* 0x0000000c00348947 */ /* 0x000fea0003800000 */
[----:B------:R-:W0:Y:S01]  /*b000*/  S2R R9, SR_CgaCtaId ;  /* 0x0000000000097919 */ /* 0x000e220000008800 */
[----:B------:R-:W-:Y:S01]  /*b010*/  LOP3.LUT P0, RZ, R4, 0x1f, RZ, 0xc0, !PT ;  /* 0x0000001f04ff7812 */ /* 0x000fe2000780c0ff */
[----:B------:R-:W-:Y:S01]  /*b020*/  ULDC UR5, c[0x0][0x658] ;  /* 0x0001960000057ab9 */ /* 0x000fe20000000800 */
[----:B------:R-:W-:Y:S01]  /*b030*/  UMOV UR6, 0xffffffff ;  /* 0xffffffff00067882 */ /* 0x000fe20000000000 */
[----:B------:R-:W-:Y:S01]  /*b040*/  BSSY B0, `(.L_x_263) ;  /* 0x00000c8000007945 */ /* 0x000fe20003800000 */
[----:B------:R-:W-:Y:S01]  /*b050*/  USHF.L.U32 UR6, UR6, UR5, URZ ;  /* 0x0000000506067299 */ /* 0x000fe2000800063f */
[C---:B------:R-:W-:Y:S01]  /*b060*/  ISETP.NE.AND P2, PT, R3.reuse, RZ, PT ;  /* 0x000000ff0300720c */ /* 0x040fe20003f45270 */
[----:B------:R-:W-:Y:S01]  /*b070*/  IMAD.MOV.U32 R8, RZ, RZ, 0x1 ;  /* 0x00000001ff087424 */ /* 0x000fe200078e00ff */
[----:B------:R-:W-:Y:S01]  /*b080*/  ISETP.NE.OR P0, PT, R3, RZ, !P0 ;  /* 0x000000ff0300720c */ /* 0x000fe20004705670 */
[----:B------:R-:W-:Y:S01]  /*b090*/  IMAD.MOV.U32 R0, RZ, RZ, 0x1 ;  /* 0x00000001ff007424 */ /* 0x000fe200078e00ff */
[----:B------:R-:W-:Y:S01]  /*b0a0*/  LOP3.LUT R6, R16, 0x2, RZ, 0xfc, !PT ;  /* 0x0000000210067812 */ /* 0x000fe200078efcff */
[----:B------:R-:W-:Y:S01]  /*b0b0*/  IMAD.MOV.U32 R7, RZ, RZ, RZ ;  /* 0x000000ffff077224 */ /* 0x000fe200078e00ff */
[----:B------:R-:W-:Y:S01]  /*b0c0*/  ULDC UR4, c[0x0][0x600] ;  /* 0x0001800000047ab9 */ /* 0x000fe20000000800 */
[----:B------:R-:W-:Y:S01]  /*b0d0*/  UMOV UR7, 0x1 ;  /* 0x0000000100077882 */ /* 0x000fe20000000000 */
[----:B------:R-:W-:-:S02]  /*b0e0*/  UIADD3 UR19, UR38, 0x1, URZ ;  /* 0x0000000126137890 */ /* 0x000fc4000fffe03f */
[----:B------:R-:W-:Y:S02]  /*b0f0*/  UIADD3 UR15, UR4, -0x1, URZ ;  /* 0xffffffff040f7890 */ /* 0x000fe4000fffe03f */
[----:B------:R-:W-:Y:S02]  /*b100*/  USHF.L.U32 UR17, UR7, UR5, URZ ;  /* 0x0000000507117299 */ /* 0x000fe4000800063f */
[----:B------:R-:W-:Y:S01]  /*b110*/  ULOP3.LUT UR16, URZ, UR6, URZ, 0x33, !UPT ;  /* 0x000000063f107292 */ /* 0x000fe2000f8e333f */
[----:B------:R-:W-:Y:S01]  /*b120*/  ULDC.64 UR20, c[0x0][0x198] ;  /* 0x0000660000147ab9 */ /* 0x000fe20000000a00 */
[----:B0-----:R-:W-:-:S10]  /*b130*/  LOP3.LUT R9, R9, 0x1, RZ, 0xc0, !PT ;  /* 0x0000000109097812 */ /* 0x001fd400078ec0ff */
.L_x_275:
[----:B------:R-:W-:-:S03]  /*b140*/  UMOV UR4, 0xffffffff ;  /* 0xffffffff00047882 */ /* 0x000fc60000000000 */
[----:B------:R-:W-:Y:S05]  /*b150*/  BRA.DIV UR4, `(.L_x_264) ;  /* 0x0000001204387947 */ /* 0x000fea000b800000 */
[----:B------:R-:W-:-:S13]  /*b160*/  ELECT P6, URZ, PT ;  /* 0x00000000003f782f */ /* 0x000fda00038c0000 */
.L_x_290:
[----:B------:R-:W0:Y:S01]  /*b170*/  LDC R3, c[0x0][0x28c] ;  /* 0x0000a300ff037b82 */ /* 0x000e220000000800 */
[----:B------:R-:W-:Y:S01]  /*b180*/  BSSY B1, `(.L_x_265) ;  /* 0x000003b000017945 */ /* 0x000fe20003800000 */
[----:B0-----:R-:W-:-:S13]  /*b190*/  ISETP.LT.OR P6, PT, R3, 0x1, !P6 ;  /* 0x000000010300780c */ /* 0x001fda00077c1670 */
[----:B------:R-:W-:Y:S05]  /*b1a0*/  @P6 BRA `(.L_x_266) ;  /* 0x0000000000e06947 */ /* 0x000fea0003800000 */
[----:B------:R-:W-:Y:S02]  /*b1b0*/  IMAD R22, R22, 0x2, R9 ;  /* 0x0000000216167824 */ /* 0x000fe400078e0209 */
[----:B------:R-:W-:Y:S02]  /*b1c0*/  IMAD.SHL.U32 R19, R19, 0x40, RZ ;  /* 0x0000004013137824 */ /* 0x000fe400078e00ff */
[----:B------:R-:W-:Y:S02]  /*b1d0*/  IMAD.MOV.U32 R13, RZ, RZ, RZ ;  /* 0x000000ffff0d7224 */ /* 0x000fe400078e00ff */
[----:B------:R-:W-:Y:S02]  /*b1e0*/  IMAD.U32 R14, RZ, RZ, UR19 ;  /* 0x00000013ff0e7e24 */ /* 0x000fe4000f8e00ff */
[----:B------:R-:W-:Y:S02]  /*b1f0*/  IMAD.MOV.U32 R3, RZ, RZ, R0 ;  /* 0x000000ffff037224 */ /* 0x000fe400078e0000 */
[----:B------:R-:W-:-:S02]  /*b200*/  IMAD.MOV.U32 R4, RZ, RZ, R7 ;  /* 0x000000ffff047224 */ /* 0x000fc400078e0007 */
[----:B------:R-:W-:-:S07]  /*b210*/  IMAD R22, R22, 0x70, RZ ;  /* 0x0000007016167824 */ /* 0x000fce00078e02ff */
.L_x_270:
[----:B------:R-:W0:Y:S01]  /*b220*/  S2R R10, SR_CgaCtaId ;  /* 0x00000000000a7919 */ /* 0x000e220000008800 */
[----:B------:R-:W-:-:S04]  /*b230*/  MOV R5, 0x400 ;  /* 0x0000040000057802 */ /* 0x000fc80000000f00 */
[----:B0-----:R-:W-:Y:S02]  /*b240*/  LEA R11, R10, R5, 0x18 ;  /* 0x000000050a0b7211 */ /* 0x001fe400078ec0ff */
[----:B------:R-:W-:Y:S01]  /*b250*/  SHF.L.U32 R5, R3, 0x1f, RZ ;  /* 0x0000001f03057819 */ /* 0x000fe200000006ff */
[----:B------:R-:W0:Y:S02]  /*b260*/  @!P2 LDC R10, c[0x0][0x500] ;  /* 0x00014000ff0aab82 */ /* 0x000e240000000800 */
[----:B------:R-:W-:-:S04]  /*b270*/  IMAD R12, R4, 0x8, R11 ;  /* 0x00000008040c7824 */ /* 0x000fc800078e020b */
[----:B------:R-:W1:Y:S02]  /*b280*/  SYNCS.PHASECHK.TRANS64.TRYWAIT P1, [R12+URZ+0x30], R5 ;  /* 0x000030050c0075a7 */ /* 0x000e64000802017f */
[----:B-1----:R-:W-:Y:S05]  /*b290*/  @!P1 BRA `(.L_x_267) ;  /* 0x0000001000089947 */ /* 0x002fea0003800000 */
.L_x_291:
[----:B-1----:R-:W-:Y:S01]  /*b2a0*/  PRMT R5, R6, 0x9910, RZ ;  /* 0x0000991006057816 */ /* 0x002fe200000000ff */
[----:B0-----:R0:W-:Y:S03]  /*b2b0*/  @!P2 SYNCS.ARRIVE.TRANS64 RZ, [R12+URZ], R10 ;  /* 0x0000000a0cffa9a7 */ /* 0x0011e6000800003f */
[----:B------:R-:W-:-:S13]  /*b2c0*/  ISETP.NE.AND P1, PT, R5, 0x2, PT ;  /* 0x000000020500780c */ /* 0x000fda0003f25270 */
[----:B0-----:R-:W-:Y:S05]  /*b2d0*/  @P1 BRA `(.L_x_268) ;  /* 0x0000000000041947 */ /* 0x001fea0003800000 */
[----:B------:R-:W-:Y:S01]  /*b2e0*/  BPT.TRAP 0x1 ;  /* 0x000000040000795c */ /* 0x000fe20000300000 */
.L_x_268:
[----:B------:R-:W-:Y:S05]  /*b2f0*/  @P0 BRA `(.L_x_269) ;  /* 0x0000000000040947 */ /* 0x000fea0003800000 */
[----:B------:R-:W-:Y:S01]  /*b300*/  BPT.TRAP 0x1 ;  /* 0x000000040000795c */ /* 0x000fe20000300000 */
.L_x_269:
[----:B------:R-:W-:Y:S01]  /*b310*/  IMAD R5, R4, 0x2, R9 ;  /* 0x0000000204057824 */ /* 0x000fe200078e0209 */
[----:B------:R-:W-:Y:S01]  /*b320*/  R2UR UR9, R12 ;  /* 0x000000000c0972ca */ /* 0x000fe200000e0000 */
[--C-:B------:R-:W-:Y:S01]  /*b330*/  IMAD R10, R4, 0x2000, R11.reuse ;  /* 0x00002000040a7824 */ /* 0x100fe200078e020b */
[----:B------:R-:W-:Y:S01]  /*b340*/  UIADD3 UR4, UP0, UR20, 0xf0, URZ ;  /* 0x000000f014047890 */ /* 0x000fe2000ff1e03f */
[----:B------:R-:W-:Y:S01]  /*b350*/  IMAD R5, R5, 0x1c00, RZ ;  /* 0x00001c0005057824 */ /* 0x000fe200078e02ff */
[----:B------:R-:W-:Y:S01]  /*b360*/  R2UR UR11, R19 ;  /* 0x00000000130b72ca */ /* 0x000fe200000e0000 */
[----:B------:R-:W-:Y:S01]  /*b370*/  VIADD R14, R14, 0xffffffff ;  /* 0xffffffff0e0e7836 */ /* 0x000fe20000000000 */
[----:B------:R-:W-:Y:S01]  /*b380*/  R2UR UR5, R10 ;  /* 0x000000000a0572ca */ /* 0x000fe200000e0000 */
[----:B------:R-:W-:Y:S01]  /*b390*/  IMAD R5, R5, 0x2, R11 ;  /* 0x0000000205057824 */ /* 0x000fe200078e020b */
[----:B------:R-:W-:Y:S01]  /*b3a0*/  R2UR UR10, R13 ;  /* 0x000000000d0a72ca */ /* 0x000fe200000e0000 */
[----:B------:R-:W-:Y:S01]  /*b3b0*/  UIADD3 UR22, UP1, UR20, 0x1f0, URZ ;  /* 0x000001f014167890 */ /* 0x000fe2000ff3e03f */
[----:B------:R-:W-:Y:S01]  /*b3c0*/  R2UR UR12, R2 ;  /* 0x00000000020c72ca */ /* 0x000fe200000e0000 */
[----:B------:R-:W-:Y:S01]  /*b3d0*/  VIADD R4, R4, 0x1 ;  /* 0x0000000104047836 */ /* 0x000fe20000000000 */
[----:B------:R-:W-:Y:S01]  /*b3e0*/  R2UR UR8, R5 ;  /* 0x00000000050872ca */ /* 0x000fe200000e0000 */
[----:B------:R-:W-:Y:S01]  /*b3f0*/  UIADD3.X UR23, URZ, UR21, URZ, UP1, !UPT ;  /* 0x000000153f177290 */ /* 0x000fe20008ffe43f */
[----:B------:R-:W-:Y:S01]  /*b400*/  R2UR UR18, R22 ;  /* 0x00000000161272ca */ /* 0x000fe200000e0000 */
[----:B------:R-:W-:Y:S01]  /*b410*/  UMOV UR6, 0x0 ;  /* 0x0000000000067882 */ /* 0x000fe20000000000 */
[----:B------:R-:W-:Y:S01]  /*b420*/  ISETP.GT.AND P3, PT, R14, 0x1, PT ;  /* 0x000000010e00780c */ /* 0x000fe20003f64270 */
[----:B------:R-:W-:Y:S01]  /*b430*/  UMOV UR7, 0x10000000 ;  /* 0x1000000000077882 */ /* 0x000fe20000000000 */
[C---:B------:R-:W-:Y:S01]  /*b440*/  ISETP.NE.AND P1, PT, R4.reuse, 0x6, PT ;  /* 0x000000060400780c */ /* 0x040fe20003f25270 */
[----:B------:R-:W-:Y:S01]  /*b450*/  UIADD3 UR13, UR5, 0x180, URZ ;  /* 0x00000180050d7890 */ /* 0x000fe2000fffe03f */
[----:B------:R-:W-:Y:S01]  /*b460*/  VIADD R13, R13, 0x40 ;  /* 0x000000400d0d7836 */ /* 0x000fe20000000000 */
[----:B------:R-:W-:Y:S01]  /*b470*/  UIADD3.X UR5, URZ, UR21, URZ, UP0, !UPT ;  /* 0x000000153f057290 */ /* 0x000fe200087fe43f */
[----:B------:R-:W-:Y:S01]  /*b480*/  SEL R10, RZ, 0x1, P1 ;  /* 0x00000001ff0a7807 */ /* 0x000fe20000800000 */
[----:B------:R-:W-:Y:S01]  /*b490*/  UMOV UR24, 0x30000 ;  /* 0x0003000000187882 */ /* 0x000fe20000000000 */
[----:B------:R-:W-:Y:S01]  /*b4a0*/  SEL R4, R4, RZ, P1 ;  /* 0x000000ff04047207 */ /* 0x000fe20000800000 */
[----:B------:R-:W-:Y:S01]  /*b4b0*/  UIADD3 UR14, UR8, 0xc180, URZ ;  /* 0x0000c180080e7890 */ /* 0x000fe2000fffe03f */
[----:B------:R-:W-:-:S02]  /*b4c0*/  LOP3.LUT R3, R3, R10, RZ, 0x3c, !PT ;  /* 0x0000000a03037212 */ /* 0x000fc400078e3cff */
[----:B------:R-:W-:Y:S02]  /*b4d0*/  UMOV UR8, UR13 ;  /* 0x0000000d00087c82 */ /* 0x000fe40008000000 */
[----:B------:R0:W-:Y:S02]  /*b4e0*/  UTMALDG.3D [UR8], [UR4], desc[UR6] ;  /* 0x00000608040075b4 */ /* 0x0001e40008011000 */
[----:B0-----:R-:W-:Y:S01]  /*b4f0*/  UMOV UR8, UR14 ;  /* 0x0000000e00087c82 */ /* 0x001fe20008000000 */
[----:B------:R-:W-:Y:S02]  /*b500*/  UMOV UR11, UR18 ;  /* 0x00000012000b7c82 */ /* 0x000fe40008000000 */
[----:B------:R0:W-:Y:S02]  /*b510*/  UTMALDG.3D.MULTICAST [UR8], [UR22], UR24, desc[UR6] ;  /* 0x00000608160073b4 */ /* 0x0001e40008011818 */
[----:B0-----:R-:W-:Y:S05]  /*b520*/  @P3 BRA `(.L_x_270) ;  /* 0xfffffffc003c3947 */ /* 0x001fea000383ffff */
.L_x_266:
[----:B------:R-:W-:Y:S05]  /*b530*/  BSYNC B1 ;  /* 0x0000000000017941 */ /* 0x000fea0003800000 */
.L_x_265:
[----:B------:R-:W2:Y:S01]  /*b540*/  LDL.64 R10, [R1] ;  /* 0x00000000010a7983 */ /* 0x000ea20000100a00 */
[----:B------:R-:W-:Y:S01]  /*b550*/  LOP3.LUT P4, RZ, R8, 0xff, RZ, 0xc0, !PT ;  /* 0x000000ff08ff7812 */ /* 0x000fe2000788c0ff */
[----:B------:R-:W-:Y:S01]  /*b560*/  VIADD R4, R7, UR38 ;  /* 0x0000002607047c36 */ /* 0x000fe20008000000 */
[----:B------:R-:W-:Y:S01]  /*b570*/  ULDC.64 UR4, c[0x0][0x650] ;  /* 0x0001940000047ab9 */ /* 0x000fe20000000a00 */
[----:B------:R-:W-:Y:S01]  /*b580*/  IMAD.U32 R7, RZ, RZ, UR38 ;  /* 0x00000026ff077e24 */ /* 0x000fe2000f8e00ff */
[----:B------:R-:W-:Y:S01]  /*b590*/  UISETP.GE.U32.AND UP0, UPT, UR38, 0x6, UPT ;  /* 0x000000062600788c */ /* 0x000fe2000bf06070 */
[----:B------:R-:W-:Y:S01]  /*b5a0*/  BSSY B1, `(.L_x_271) ;  /* 0x000006f000017945 */ /* 0x000fe20003800000 */
[----:B------:R-:W-:Y:S01]  /*b5b0*/  ISETP.GT.U32.AND P1, PT, R4, 0x5, PT ;  /* 0x000000050400780c */ /* 0x000fe20003f24070 */
[----:B------:R-:W-:Y:S01]  /*b5c0*/  IMAD.MOV.U32 R19, RZ, RZ, -0x1 ;  /* 0xffffffffff137424 */ /* 0x000fe200078e00ff */
[----:B------:R-:W-:Y:S01]  /*b5d0*/  PRMT R8, RZ, 0x7610, R8 ;  /* 0x00007610ff087816 */ /* 0x000fe20000000008 */
[----:B------:R-:W-:Y:S01]  /*b5e0*/  IMAD.MOV.U32 R22, RZ, RZ, -0x1 ;  /* 0xffffffffff167424 */ /* 0x000fe200078e00ff */
[----:B------:R-:W-:-:S02]  /*b5f0*/  ISETP.LT.U32.AND P1, PT, R7, 0x6, P1 ;  /* 0x000000060700780c */ /* 0x000fc40000f21070 */
[----:B------:R-:W-:Y:S01]  /*b600*/  PLOP3.LUT P3, PT, PT, PT, UP0, 0x80, 0x0 ;  /* 0x000000000000781c */ /* 0x000fe20003f6f008 */
[----:B------:R-:W0:Y:S01]  /*b610*/  @P4 S2R R3, SR_CgaCtaId ;  /* 0x0000000000034919 */ /* 0x000e220000008800 */
[----:B------:R-:W-:-:S04]  /*b620*/  @P4 MOV R2, 0x400 ;  /* 0x0000040000024802 */ /* 0x000fc80000000f00 */
[----:B0-----:R-:W-:Y:S01]  /*b630*/  @P4 LEA R5, R3, R2, 0x18 ;  /* 0x0000000203054211 */ /* 0x001fe200078ec0ff */
[----:B------:R-:W-:-:S03]  /*b640*/  IMAD.WIDE.U32 R2, R4, -0x55555555, RZ ;  /* 0xaaaaaaab04027825 */ /* 0x000fc600078e00ff */
[----:B------:R0:W-:Y:S01]  /*b650*/  @P4 SYNCS.ARRIVE.TRANS64.A1T0 RZ, [R5+URZ+0x98], RZ ;  /* 0x000098ff05ff49a7 */ /* 0x0001e2000810003f */
[----:B------:R-:W-:Y:S01]  /*b660*/  IMAD.MOV.U32 R2, RZ, RZ, -0x1 ;  /* 0xffffffffff027424 */ /* 0x000fe200078e00ff */
[----:B0-----:R-:W-:Y:S02]  /*b670*/  SHF.R.U32.HI R5, RZ, 0x2, R3 ;  /* 0x00000002ff057819 */ /* 0x001fe40000011603 */
[----:B------:R-:W-:-:S03]  /*b680*/  SEL R3, RZ, 0x1, !P1 ;  /* 0x00000001ff037807 */ /* 0x000fc60004800000 */
[----:B------:R-:W-:Y:S01]  /*b690*/  IMAD R7, R5, -0x6, R4 ;  /* 0xfffffffa05077824 */ /* 0x000fe200078e0204 */
[----:B------:R-:W-:Y:S02]  /*b6a0*/  LOP3.LUT R0, R0, R3, RZ, 0x3c, !PT ;  /* 0x0000000300007212 */ /* 0x000fe400078e3cff */
[----:B------:R-:W-:Y:S02]  /*b6b0*/  PRMT R3, RZ, 0x7610, R3 ;  /* 0x00007610ff037816 */ /* 0x000fe40000000003 */
[----:B------:R-:W-:Y:S02]  /*b6c0*/  @P3 LOP3.LUT R0, R0, 0x1, R5, 0x78, !PT ;  /* 0x0000000100003812 */ /* 0x000fe400078e7805 */
[----:B--2---:R-:W-:-:S04]  /*b6d0*/  IADD3 R18, P4, R18, R10, RZ ;  /* 0x0000000a12127210 */ /* 0x004fc80007f9e0ff */
[----:B------:R-:W-:Y:S01]  /*b6e0*/  ISETP.GE.U32.AND P1, PT, R18, UR4, PT ;  /* 0x0000000412007c0c */ /* 0x000fe2000bf26070 */
[----:B------:R-:W-:-:S05]  /*b6f0*/  IMAD.X R17, R17, 0x1, R23, P4 ;  /* 0x0000000111117824 */ /* 0x000fca00020e0617 */
[----:B------:R-:W-:-:S13]  /*b700*/  ISETP.GE.U32.AND.EX P1, PT, R17, UR5, PT, P1 ;  /* 0x0000000511007c0c */ /* 0x000fda000bf26110 */
[----:B------:R-:W-:Y:S05]  /*b710*/  @P1 BRA `(.L_x_272) ;  /* 0x00000004005c1947 */ /* 0x000fea0003800000 */
[----:B------:R-:W0:Y:S01]  /*b720*/  S2R R12, SR_CTAID.X ;  /* 0x00000000000c7919 */ /* 0x000e220000002500 */
[----:B------:R-:W-:Y:S01]  /*b730*/  ULDC.64 UR4, c[0x0][0x628] ;  /* 0x00018a0000047ab9 */ /* 0x000fe20000000a00 */
[----:B------:R-:W1:Y:S01]  /*b740*/  LDC R13, c[0x0][0x144] ;  /* 0x00005100ff0d7b82 */ /* 0x000e620000000800 */
[----:B------:R-:W-:Y:S01]  /*b750*/  ISETP.NE.U32.AND P1, PT, RZ, UR4, PT ;  /* 0x00000004ff007c0c */ /* 0x000fe2000bf25070 */
[----:B------:R-:W2:Y:S01]  /*b760*/  S2R R10, SR_CTAID.Y ;  /* 0x00000000000a7919 */ /* 0x000ea20000002600 */
[----:B------:R-:W-:Y:S01]  /*b770*/  ULDC UR7, c[0x0][0x630] ;  /* 0x00018c0000077ab9 */ /* 0x000fe20000000800 */
[----:B------:R-:W-:Y:S01]  /*b780*/  ULDC UR8, c[0x0][0x150] ;  /* 0x0000540000087ab9 */ /* 0x000fe20000000800 */
[----:B------:R-:W-:Y:S01]  /*b790*/  ISETP.NE.AND.EX P1, PT, RZ, UR5, PT, P1 ;  /* 0x00000005ff007c0c */ /* 0x000fe2000bf25310 */
[----:B------:R-:W-:Y:S02]  /*b7a0*/  IMAD.MOV.U32 R2, RZ, RZ, R18 ;  /* 0x000000ffff027224 */ /* 0x000fe400078e0012 */
[----:B------:R-:W-:Y:S01]  /*b7b0*/  IMAD.MOV.U32 R3, RZ, RZ, R17 ;  /* 0x000000ffff037224 */ /* 0x000fe200078e0011 */
[----:B0-----:R-:W-:-:S09]  /*b7c0*/  I2FP.F32.U32 R14, R12 ;  /* 0x0000000c000e7245 */ /* 0x001fd20000201000 */
[----:B------:R-:W-:Y:S05]  /*b7d0*/  @!P1 BRA `(.L_x_273) ;  /* 0x0000000000289947 */ /* 0x000fea0003800000 */
[----:B------:R-:W-:Y:S02]  /*b7e0*/  ULDC UR6, c[0x0][0x634] ;  /* 0x00018d0000067ab9 */ /* 0x000fe40000000800 */
[----:B------:R-:W-:-:S05]  /*b7f0*/  IADD3 R3, P1, R18, UR6, RZ ;  /* 0x0000000612037c10 */ /* 0x000fca000ff3e0ff */
[----:B------:R-:W-:-:S04]  /*b800*/  IMAD.X R11, RZ, RZ, R17, P1 ;  /* 0x000000ffff0b7224 */ /* 0x000fc800008e0611 */
[----:B------:R-:W-:-:S04]  /*b810*/  IMAD.WIDE.U32 R4, R11, UR4, RZ ;  /* 0x000000040b047c25 */ /* 0x000fc8000f8e00ff */
[----:B------:R-:W-:-:S04]  /*b820*/  IMAD.WIDE.U32 R4, P1, R3, UR5, R4 ;  /* 0x0000000503047c25 */ /* 0x000fc8000f820004 */
[----:B------:R-:W-:-:S04]  /*b830*/  IMAD.WIDE.U32 R2, R3, UR4, RZ ;  /* 0x0000000403027c25 */ /* 0x000fc8000f8e00ff */
[----:B------:R-:W-:Y:S01]  /*b840*/  IMAD.MOV.U32 R2, RZ, RZ, R5 ;  /* 0x000000ffff027224 */ /* 0x000fe200078e0005 */
[----:B------:R-:W-:Y:S01]  /*b850*/  IADD3 RZ, P3, R3, R4, RZ ;  /* 0x0000000403ff7210 */ /* 0x000fe20007f7e0ff */
[----:B------:R-:W-:-:S04]  /*b860*/  IMAD.X R3, RZ, RZ, RZ, P1 ;  /* 0x000000ffff037224 */ /* 0x000fc800008e06ff */
[----:B------:R-:W-:-:S08]  /*b870*/  IMAD.WIDE.U32.X R2, R11, UR5, R2, P3 ;  /* 0x000000050b027c25 */ /* 0x000fd000098e0402 */
.L_x_273:
[----:B------:R-:W-:Y:S01]  /*b880*/  FMUL R14, R14, UR8 ;  /* 0x000000080e0e7c20 */ /* 0x000fe20008400000 */
[--C-:B------:R-:W-:Y:S01]  /*b890*/  SHF.R.U64 R11, R2, UR7, R3.reuse ;  /* 0x00000007020b7c19 */ /* 0x100fe20008001203 */
[----:B------:R-:W-:Y:S01]  /*b8a0*/  ULDC.64 UR4, c[0x0][0x620] ;  /* 0x0001880000047ab9 */ /* 0x000fe20000000a00 */
[----:B------:R-:W-:Y:S01]  /*b8b0*/  SHF.R.U32.HI R2, RZ, UR7, R3 ;  /* 0x00000007ff027c19 */ /* 0x000fe20008011603 */
[----:B------:R-:W-:Y:S01]  /*b8c0*/  IMAD.MOV.U32 R3, RZ, RZ, R17 ;  /* 0x000000ffff037224 */ /* 0x000fe200078e0011 */
[----:B------:R-:W-:Y:S01]  /*b8d0*/  IADD3 R15, P1, RZ, -R11, RZ ;  /* 0x8000000bff0f7210 */ /* 0x000fe20007f3e0ff */
[----:B------:R-:W0:Y:S01]  /*b8e0*/  F2I.U32.TRUNC.NTZ R14, R14 ;  /* 0x0000000e000e7305 */ /* 0x000e22000020f000 */
[----:B------:R-:W-:-:S03]  /*b8f0*/  ULDC.64 UR6, c[0x0][0x640] ;  /* 0x0001900000067ab9 */ /* 0x000fc60000000a00 */
[----:B------:R-:W-:Y:S01]  /*b900*/  IMAD.X R2, RZ, RZ, ~R2, P1 ;  /* 0x000000ffff027224 */ /* 0x000fe200008e0e02 */
[----:B------:R-:W-:-:S03]  /*b910*/  ISETP.NE.U32.AND P1, PT, RZ, UR6, PT ;  /* 0x00000006ff007c0c */ /* 0x000fc6000bf25070 */
[----:B------:R-:W-:Y:S01]  /*b920*/  IMAD R2, R2, UR4, RZ ;  /* 0x0000000402027c24 */ /* 0x000fe2000f8e02ff */
[----:B------:R-:W-:-:S03]  /*b930*/  ISETP.NE.AND.EX P1, PT, RZ, UR7, PT, P1 ;  /* 0x00000007ff007c0c */ /* 0x000fc6000bf25310 */
[C---:B------:R-:W-:Y:S01]  /*b940*/  IMAD R5, R15.reuse, UR5, R2 ;  /* 0x000000050f057c24 */ /* 0x040fe2000f8e0202 */
[----:B------:R-:W-:Y:S01]  /*b950*/  ULDC UR5, c[0x0][0x154] ;  /* 0x0000550000057ab9 */ /* 0x000fe20000000800 */
[----:B------:R-:W-:Y:S02]  /*b960*/  IMAD.MOV.U32 R2, RZ, RZ, R18 ;  /* 0x000000ffff027224 */ /* 0x000fe400078e0012 */
[----:B0-----:R-:W-:Y:S02]  /*b970*/  IMAD.MOV R4, RZ, RZ, -R14 ;  /* 0x000000ffff047224 */ /* 0x001fe400078e0a0e */
[----:B------:R-:W-:Y:S01]  /*b980*/  IMAD.WIDE.U32 R2, R15, UR4, R2 ;  /* 0x000000040f027c25 */ /* 0x000fe2000f8e0002 */
[----:B------:R-:W-:-:S03]  /*b990*/  ULDC UR4, c[0x0][0x618] ;  /* 0x0001860000047ab9 */ /* 0x000fc60000000800 */
[----:B-1----:R-:W-:Y:S01]  /*b9a0*/  IMAD R12, R13, R4, R12 ;  /* 0x000000040d0c7224 */ /* 0x002fe200078e020c */
[----:B--2---:R-:W-:Y:S01]  /*b9b0*/  I2FP.F32.U32 R4, R10 ;  /* 0x0000000a00047245 */ /* 0x004fe20000201000 */
[----:B------:R-:W0:Y:S01]  /*b9c0*/  LDC R13, c[0x0][0x148] ;  /* 0x00005200ff0d7b82 */ /* 0x000e220000000800 */
[----:B------:R-:W-:-:S03]  /*b9d0*/  IMAD.IADD R3, R3, 0x1, R5 ;  /* 0x0000000103037824 */ /* 0x000fc600078e0205 */
[----:B------:R-:W-:Y:S02]  /*b9e0*/  FMUL R4, R4, UR5 ;  /* 0x0000000504047c20 */ /* 0x000fe40008400000 */
[--C-:B------:R-:W-:Y:S02]  /*b9f0*/  SHF.R.U64 R14, R2, UR4, R3.reuse ;  /* 0x00000004020e7c19 */ /* 0x100fe40008001203 */
[----:B------:R-:W-:Y:S01]  /*ba00*/  SHF.R.U32.HI R3, RZ, UR4, R3 ;  /* 0x00000004ff037c19 */ /* 0x000fe20008011603 */
[----:B------:R1:W2:Y:S01]  /*ba10*/  F2I.U32.TRUNC.NTZ R20, R4 ;  /* 0x0000000400147305 */ /* 0x0002a2000020f000 */
[----:B------:R-:W-:Y:S02]  /*ba20*/  ULDC UR4, c[0x0][0x608] ;  /* 0x0001820000047ab9 */ /* 0x000fe40000000800 */
[--C-:B------:R-:W-:Y:S02]  /*ba30*/  SHF.R.U64 R19, R14, UR4, R3.reuse ;  /* 0x000000040e137c19 */ /* 0x100fe40008001203 */
[----:B------:R-:W-:Y:S01]  /*ba40*/  SHF.R.U32.HI R2, RZ, UR4, R3 ;  /* 0x00000004ff027c19 */ /* 0x000fe20008011603 */
[----:B------:R-:W-:-:S03]  /*ba50*/  ULDC UR4, c[0x0][0x658] ;  /* 0x0001960000047ab9 */ /* 0x000fc60000000800 */
[--C-:B------:R-:W-:Y:S02]  /*ba60*/  SHF.R.U64 R15, R19, UR4, R2.reuse ;  /* 0x00000004130f7c19 */ /* 0x100fe40008001202 */
[----:B------:R-:W-:-:S03]  /*ba70*/  SHF.R.U32.HI R21, RZ, UR4, R2 ;  /* 0x00000004ff157c19 */ /* 0x000fc60008011602 */
[----:B------:R-:W-:Y:S02]  /*ba80*/  IMAD.MOV.U32 R2, RZ, RZ, R15 ;  /* 0x000000ffff027224 */ /* 0x000fe400078e000f */
[----:B------:R-:W-:Y:S01]  /*ba90*/  IMAD.MOV.U32 R3, RZ, RZ, R21 ;  /* 0x000000ffff037224 */ /* 0x000fe200078e0015 */
[----:B-12---:R-:W-:Y:S06]  /*baa0*/  @!P1 BRA `(.L_x_274) ;  /* 0x0000000000289947 */ /* 0x006fec0003800000 */
        /* <DEDUP_REMOVED lines=10> */
.L_x_274:
[----:B------:R-:W1:Y:S01]  /*bb50*/  LDC R4, c[0x0][0x65c] ;  /* 0x00019700ff047b82 */ /* 0x000e620000000800 */
[----:B------:R-:W-:Y:S01]  /*bb60*/  ULDC UR4, c[0x0][0x648] ;  /* 0x0001920000047ab9 */ /* 0x000fe20000000800 */
[----:B------:R-:W-:Y:S01]  /*bb70*/  LOP3.LUT R19, R19, UR16, RZ, 0xc0, !PT ;  /* 0x0000001013137c12 */ /* 0x000fe2000f8ec0ff */
[----:B------:R-:W-:Y:S01]  /*bb80*/  IMAD.MOV R20, RZ, RZ, -R20 ;  /* 0x000000ffff147224 */ /* 0x000fe200078e0a14 */
[----:B------:R-:W-:Y:S01]  /*bb90*/  SHF.R.U64 R2, R2, UR4, R3 ;  /* 0x0000000402027c19 */ /* 0x000fe20008001203 */
[----:B------:R-:W-:Y:S01]  /*bba0*/  ULDC UR4, c[0x0][0x638] ;  /* 0x00018e0000047ab9 */ /* 0x000fe20000000800 */
[----:B------:R-:W-:Y:S01]  /*bbb0*/  LOP3.LUT R14, R14, UR15, RZ, 0xc0, !PT ;  /* 0x0000000f0e0e7c12 */ /* 0x000fe2000f8ec0ff */
[----:B------:R-:W-:Y:S01]  /*bbc0*/  ULDC UR5, c[0x0][0x610] ;  /* 0x0001840000057ab9 */ /* 0x000fe20000000800 */
[----:B------:R-:W-:Y:S02]  /*bbd0*/  IMAD.MOV.U32 R3, RZ, RZ, 0x1 ;  /* 0x00000001ff037424 */ /* 0x000fe400078e00ff */
[----:B------:R-:W-:Y:S01]  /*bbe0*/  IMAD R19, R2, UR17, R19 ;  /* 0x0000001102137c24 */ /* 0x000fe2000f8e0213 */
[----:B-1----:R-:W-:Y:S01]  /*bbf0*/  ISETP.NE.AND P1, PT, R4, 0x1, PT ;  /* 0x000000010400780c */ /* 0x002fe20003f25270 */
[----:B------:R-:W-:-:S02]  /*bc00*/  IMAD.MOV R4, RZ, RZ, -R2 ;  /* 0x000000ffff047224 */ /* 0x000fc400078e0a02 */
[----:B------:R-:W-:Y:S02]  /*bc10*/  IMAD.MOV.U32 R2, RZ, RZ, R11 ;  /* 0x000000ffff027224 */ /* 0x000fe400078e000b */
[----:B------:R-:W-:Y:S01]  /*bc20*/  IMAD R15, R4, UR4, R15 ;  /* 0x00000004040f7c24 */ /* 0x000fe2000f8e020f */
[----:B------:R-:W-:-:S03]  /*bc30*/  ULDC UR4, c[0x0][0x600] ;  /* 0x0001800000047ab9 */ /* 0x000fc60000000800 */
[----:B------:R-:W-:-:S04]  /*bc40*/  IMAD R15, R15, UR4, R14 ;  /* 0x000000040f0f7c24 */ /* 0x000fc8000f8e020e */
[----:B0-----:R-:W-:-:S04]  /*bc50*/  @P1 IMAD R12, R13, R20, R10 ;  /* 0x000000140d0c1224 */ /* 0x001fc800078e020a */
[----:B------:R-:W-:-:S05]  /*bc60*/  IMAD R12, R19, UR5, R12 ;  /* 0x00000005130c7c24 */ /* 0x000fca000f8e020c */
[----:B------:R-:W-:Y:S02]  /*bc70*/  SEL R22, R15, R12, !P1 ;  /* 0x0000000c0f167207 */ /* 0x000fe40004800000 */
[----:B------:R-:W-:-:S07]  /*bc80*/  SEL R19, R12, R15, !P1 ;  /* 0x0000000f0c137207 */ /* 0x000fce0004800000 */
.L_x_272:
[----:B------:R-:W-:Y:S05]  /*bc90*/  BSYNC B1 ;  /* 0x0000000000017941 */ /* 0x000fea0003800000 */
.L_x_271:
[----:B------:R-:W-:-:S13]  /*bca0*/  LOP3.LUT P1, RZ, R3, 0xff, RZ, 0xc0, !PT ;  /* 0x000000ff03ff7812 */ /* 0x000fda000782c0ff */
[----:B------:R-:W-:Y:S05]  /*bcb0*/  @P1 BRA `(.L_x_275) ;  /* 0xfffffff400201947 */ /* 0x000fea000383ffff */
[----:B------:R-:W-:Y:S05]  /*bcc0*/  BSYNC B0 ;  /* 0x0000000000007941 */ /* 0x000fea0003800000 */
.L_x_263:
[----:B------:R-:W-:-:S03]  /*bcd0*/  UMOV UR4, 0xffffffff ;  /* 0xffffffff00047882 */ /* 0x000fc60000000000 */
[----:B------:R-:W-:Y:S05]  /*bce0*/  BRA.DIV UR4, `(.L_x_276) ;  /* 0x0000000604887947 */ /* 0x000fea000b800000 */
[----:B------:R-:W-:-:S13]  /*bcf0*/  ELECT P6, URZ, PT ;  /* 0x00000000003f782f */ /* 0x000fda00038c0000 */
.L_x_294:
[----:B------:R-:W-:Y:S04]  /*bd00*/  BSSY B0, `(.L_x_277) ;  /* 0x000003d000007945 */ /* 0x000fe80003800000 */
[----:B------:R-:W-:Y:S05]  /*bd10*/  @!P6 BRA `(.L_x_278) ;  /* 0x0000000000ece947 */ /* 0x000fea0003800000 */
[----:B------:R-:W-:-:S04]  /*bd20*/  LOP3.LUT R16, R16, 0x2, RZ, 0xfc, !PT ;  /* 0x0000000210107812 */ /* 0x000fc800078efcff */
[----:B------:R-:W-:-:S13]  /*bd30*/  ISETP.NE.AND P0, PT, R16, 0x3, PT ;  /* 0x000000031000780c */ /* 0x000fda0003f05270 */
[----:B------:R-:W-:Y:S05]  /*bd40*/  @!P0 BRA `(.L_x_279) ;  /* 0x0000000000048947 */ /* 0x000fea0003800000 */
[----:B------:R-:W-:Y:S01]  /*bd50*/  BPT.TRAP 0x1 ;  /* 0x000000040000795c */ /* 0x000fe20000300000 */
.L_x_279:
[----:B------:R-:W0:Y:S01]  /*bd60*/  S2R R3, SR_CgaCtaId ;  /* 0x0000000000037919 */ /* 0x000e220000008800 */
[----:B------:R-:W-:Y:S02]  /*bd70*/  MOV R2, 0x400 ;  /* 0x0000040000027802 */ /* 0x000fe40000000f00 */
[----:B------:R-:W-:Y:S02]  /*bd80*/  SHF.L.U32 R4, R0, 0x1f, RZ ;  /* 0x0000001f00047819 */ /* 0x000fe400000006ff */
[----:B0-----:R-:W-:-:S05]  /*bd90*/  LEA R2, R3, R2, 0x18 ;  /* 0x0000000203027211 */ /* 0x001fca00078ec0ff */
[----:B------:R-:W-:-:S04]  /*bda0*/  VIADD R2, R2, 0x30 ;  /* 0x0000003002027836 */ /* 0x000fc80000000000 */
[C---:B------:R-:W-:Y:S02]  /*bdb0*/  IMAD R9, R7.reuse, 0x8, R2 ;  /* 0x0000000807097824 */ /* 0x040fe400078e0202 */
[----:B------:R-:W-:Y:S02]  /*bdc0*/  VIADD R7, R7, 0x1 ;  /* 0x0000000107077836 */ /* 0x000fe40000000000 */
[----:B------:R-:W0:Y:S03]  /*bdd0*/  SYNCS.PHASECHK.TRANS64.TRYWAIT P0, [R9+URZ], R4 ;  /* 0x00000004090075a7 */ /* 0x000e26000800017f */
[----:B------:R-:W-:-:S04]  /*bde0*/  ISETP.NE.AND P1, PT, R7, 0x6, PT ;  /* 0x000000060700780c */ /* 0x000fc80003f25270 */
[----:B------:R-:W-:Y:S02]  /*bdf0*/  SEL R3, RZ, 0x1, P1 ;  /* 0x00000001ff037807 */ /* 0x000fe40000800000 */
[----:B------:R-:W-:Y:S02]  /*be00*/  SEL R7, R7, RZ, P1 ;  /* 0x000000ff07077207 */ /* 0x000fe40000800000 */
[----:B------:R-:W-:-:S03]  /*be10*/  LOP3.LUT R6, R0, R3, RZ, 0x3c, !PT ;  /* 0x0000000300067212 */ /* 0x000fc600078e3cff */
[----:B------:R-:W-:Y:S01]  /*be20*/  IMAD R8, R7, 0x8, R2 ;  /* 0x0000000807087824 */ /* 0x000fe200078e0202 */
[----:B------:R-:W-:Y:S01]  /*be30*/  SHF.L.U32 R5, R6, 0x1f, RZ ;  /* 0x0000001f06057819 */ /* 0x000fe200000006ff */
[----:B0-----:R-:W-:Y:S06]  /*be40*/  @!P0 BRA `(.L_x_280) ;  /* 0x0000000400508947 */ /* 0x001fec0003800000 */
.L_x_295:
[----:B------:R-:W1:Y:S01]  /*be50*/  SYNCS.PHASECHK.TRANS64.TRYWAIT P0, [R8+URZ], R5 ;  /* 0x00000005080075a7 */ /* 0x000e62000800017f */
[----:B------:R-:W-:-:S05]  /*be60*/  VIADD R0, R7, 0x1 ;  /* 0x0000000107007836 */ /* 0x000fca0000000000 */
[----:B------:R-:W-:-:S04]  /*be70*/  ISETP.NE.AND P1, PT, R0, 0x6, PT ;  /* 0x000000060000780c */ /* 0x000fc80003f25270 */
[----:B------:R-:W-:Y:S02]  /*be80*/  SEL R3, RZ, 0x1, P1 ;  /* 0x00000001ff037807 */ /* 0x000fe40000800000 */
[----:B------:R-:W-:Y:S02]  /*be90*/  SEL R7, R0, RZ, P1 ;  /* 0x000000ff00077207 */ /* 0x000fe40000800000 */
[----:B------:R-:W-:-:S03]  /*bea0*/  LOP3.LUT R6, R6, R3, RZ, 0x3c, !PT ;  /* 0x0000000306067212 */ /* 0x000fc600078e3cff */
[----:B0-----:R-:W-:Y:S01]  /*beb0*/  IMAD R9, R7, 0x8, R2 ;  /* 0x0000000807097824 */ /* 0x001fe200078e0202 */
[----:B------:R-:W-:Y:S01]  /*bec0*/  SHF.L.U32 R4, R6, 0x1f, RZ ;  /* 0x0000001f06047819 */ /* 0x000fe200000006ff */
[----:B-1----:R-:W-:Y:S06]  /*bed0*/  @!P0 BRA `(.L_x_281) ;  /* 0x0000000400408947 */ /* 0x002fec0003800000 */
.L_x_296:
        /* <DEDUP_REMOVED lines=9> */
.L_x_297:
[----:B------:R-:W1:Y:S01]  /*bf70*/  SYNCS.PHASECHK.TRANS64.TRYWAIT P0, [R8+URZ], R5 ;  /* 0x00000005080075a7 */ /* 0x000e62000800017f */
[----:B------:R-:W-:-:S05]  /*bf80*/  VIADD R0, R7, 0x1 ;  /* 0x0000000107007836 */ /* 0x000fca0000000000 */
[----:B------:R-:W-:-:S04]  /*bf90*/  ISETP.NE.AND P1, PT, R0, 0x6, PT ;  /* 0x000000060000780c */ /* 0x000fc80003f25270 */
[----:B------:R-:W-:Y:S02]  /*bfa0*/  SEL R3, RZ, 0x1, P1 ;  /* 0x00000001ff037807 */ /* 0x000fe40000800000 */
[----:B------:R-:W-:Y:S02]  /*bfb0*/  SEL R7, R0, RZ, P1 ;  /* 0x000000ff00077207 */ /* 0x000fe40000800000 */
[----:B0-----:R-:W-:-:S03]  /*bfc0*/  LOP3.LUT R9, R6, R3, RZ, 0x3c, !PT ;  /* 0x0000000306097212 */ /* 0x001fc600078e3cff */
[----:B------:R-:W-:Y:S01]  /*bfd0*/  IMAD R11, R7, 0x8, R2 ;  /* 0x00000008070b7824 */ /* 0x000fe200078e0202 */
[----:B------:R-:W-:Y:S01]  /*bfe0*/  SHF.L.U32 R6, R9, 0x1f, RZ ;  /* 0x0000001f09067819 */ /* 0x000fe200000006ff */
[----:B-1----:R-:W-:Y:S06]  /*bff0*/  @!P0 BRA `(.L_x_283) ;  /* 0x0000000400208947 */ /* 0x002fec0003800000 */
.L_x_298:
[----:B------:R-:W1:Y:S01]  /*c000*/  SYNCS.PHASECHK.TRANS64.TRYWAIT P0, [R11+URZ], R6 ;  /* 0x000000060b0075a7 */ /* 0x000e62000800017f */
[----:B------:R-:W-:-:S05]  /*c010*/  VIADD R0, R7, 0x1 ;  /* 0x0000000107007836 */ /* 0x000fca0000000000 */
[----:B------:R-:W-:-:S04]  /*c020*/  ISETP.NE.AND P1, PT, R0, 0x6, PT ;  /* 0x000000060000780c */ /* 0x000fc80003f25270 */
[----:B------:R-:W-:Y:S02]  /*c030*/  SEL R4, RZ, 0x1, P1 ;  /* 0x00000001ff047807 */ /* 0x000fe40000800000 */
[----:B------:R-:W-:Y:S02]  /*c040*/  SEL R3, R0, RZ, P1 ;  /* 0x000000ff00037207 */ /* 0x000fe40000800000 */
[----:B------:R-:W-:Y:S01]  /*c050*/  LOP3.LUT R0, R9, R4, RZ, 0x3c, !PT ;  /* 0x0000000409007212 */ /* 0x000fe200078e3cff */
[----:B-1----:R-:W-:Y:S06]  /*c060*/  @!P0 BRA `(.L_x_284) ;  /* 0x0000000400188947 */ /* 0x002fec0003800000 */
.L_x_299:
[----:B------:R-:W-:Y:S01]  /*c070*/  IMAD R3, R3, 0x8, R2 ;  /* 0x0000000803037824 */ /* 0x000fe200078e0202 */
[----:B------:R-:W-:-:S07]  /*c080*/  SHF.L.U32 R0, R0, 0x1f, RZ ;  /* 0x0000001f00007819 */ /* 0x000fce00000006ff */
.L_x_285:
[----:B--2---:R2:W3:Y:S02]  /*c090*/  SYNCS.PHASECHK.TRANS64.TRYWAIT P0, [R3+URZ], R0 ;  /* 0x00000000030075a7 */ /* 0x0044e4000800017f */
[----:B---3--:R-:W-:Y:S05]  /*c0a0*/  @!P0 NANOSLEEP.SYNCS 0x989680 ;  /* 0x009896800000895d */ /* 0x008fea0003900000 */
[----:B------:R-:W3:Y:S02]  /*c0b0*/  @!P0 SYNCS.PHASECHK.TRANS64 P0, [R3+URZ], R0 ;  /* 0x00000000030085a7 */ /* 0x000ee4000800007f */
[----:B---3--:R-:W-:Y:S05]  /*c0c0*/  @!P0 BRA `(.L_x_285) ;  /* 0xfffffffc00f08947 */ /* 0x008fea000383ffff */
.L_x_278:
[----:B------:R-:W-:Y:S05]  /*c0d0*/  BSYNC B0 ;  /* 0x0000000000007941 */ /* 0x000fea0003800000 */
.L_x_277:
[----:B------:R-:W-:Y:S05]  /*c0e0*/  EXIT ;  /* 0x000000000000794d */ /* 0x000fea0003800000 */
.L_x_19:
[----:B-1----:R1:W2:Y:S02]  /*c0f0*/  SYNCS.PHASECHK.TRANS64.TRYWAIT P0, [R145+URZ], R0 ;  /* 0x00000000910075a7 */ /* 0x0022a4000800017f */
[----:B--2---:R-:W-:Y:S05]  /*c100*/  @!P0 NANOSLEEP.SYNCS 0x989680 ;  /* 0x009896800000895d */ /* 0x004fea0003900000 */
[----:B------:R-:W2:Y:S02]  /*c110*/  @!P0 SYNCS.PHASECHK.TRANS64 P0, [R145+URZ], R0 ;  /* 0x00000000910085a7 */ /* 0x000ea4000800007f */
[----:B--2---:R-:W-:Y:S05]  /*c120*/  @!P0 BRA `(.L_x_19) ;  /* 0xfffffffc00f08947 */ /* 0x004fea000383ffff */
[----:B------:R-:W-:Y:S05]  /*c130*/  BRA `(.L_x_286) ;  /* 0xffffff5400787947 */ /* 0x000fea000383ffff */
.L_x_24:
[----:B--2---:R2:W3:Y:S02]  /*c140*/  SYNCS.PHASECHK.TRANS64.TRYWAIT P1, [R3+URZ], R0 ;  /* 0x00000000030075a7 */ /* 0x0044e4000802017f */
[----:B---3--:R-:W-:Y:S05]  /*c150*/  @!P1 NANOSLEEP.SYNCS 0x989680 ;  /* 0x009896800000995d */ /* 0x008fea0003900000 */
[----:B------:R-:W3:Y:S02]  /*c160*/  @!P1 SYNCS.PHASECHK.TRANS64 P1, [R3+URZ], R0 ;  /* 0x00000000030095a7 */ /* 0x000ee4000802007f */
[----:B---3--:R-:W-:Y:S05]  /*c170*/  @!P1 BRA `(.L_x_24) ;  /* 0xfffffffc00f09947 */ /* 0x008fea000383ffff */
[----:B------:R-:W-:Y:S05]  /*c180*/  BRA `(.L_x_23) ;  /* 0xffffff5400e47947 */ /* 0x000fea000383ffff */
.L_x_29:
[----:B--2---:R-:W-:-:S04]  /*c190*/  IMAD.U32 R5, RZ, RZ, UR4 ;  /* 0x00000004ff057e24 */ /* 0x004fc8000f8e00ff */
[----:B------:R2:W3:Y:S03]  /*c1a0*/  SYNCS.PHASECHK.TRANS64.TRYWAIT P1, [R5+URZ], R4 ;  /* 0x00000004050075a7 */ /* 0x0004e6000802017f */
[----:B---3--:R-:W-:Y:S05]  /*c1b0*/  @!P1 NANOSLEEP.SYNCS 0x989680 ;  /* 0x009896800000995d */ /* 0x008fea0003900000 */
[----:B------:R-:W3:Y:S02]  /*c1c0*/  @!P1 SYNCS.PHASECHK.TRANS64 P1, [R5+URZ], R4 ;  /* 0x00000004050095a7 */ /* 0x000ee4000802007f */
[----:B---3--:R-:W-:Y:S05]  /*c1d0*/  @!P1 BRA `(.L_x_29) ;  /* 0xfffffffc00ec9947 */ /* 0x008fea000383ffff */
[----:B------:R-:W-:Y:S05]  /*c1e0*/  BRA `(.L_x_28) ;  /* 0xffffff6000f47947 */ /* 0x000fea000383ffff */
.L_x_35:
[----:B-1----:R1:W2:Y:S02]  /*c1f0*/  SYNCS.PHASECHK.TRANS64.TRYWAIT P0, [R145+URZ+0x10], R0 ;  /* 0x00001000910075a7 */ /* 0x0022a4000800017f */
[----:B--2---:R-:W-:Y:S05]  /*c200*/  @!P0 NANOSLEEP.SYNCS 0x989680 ;  /* 0x009896800000895d */ /* 0x004fea0003900000 */
[----:B------:R-:W2:Y:S02]  /*c210*/  @!P0 SYNCS.PHASECHK.TRANS64 P0, [R145+URZ+0x10], R0 ;  /* 0x00001000910085a7 */ /* 0x000ea4000800007f */
[----:B--2---:R-:W-:Y:S05]  /*c220*/  @!P0 BRA `(.L_x_35) ;  /* 0xfffffffc00f08947 */ /* 0x004fea000383ffff */
[----:B------:R-:W-:Y:S05]  /*c230*/  BRA `(.L_x_287) ;  /* 0xffffff7000807947 */ /* 0x000fea000383ffff */
.L_x_264:
[----:B------:R-:W-:Y:S01]  /*c240*/  BSSY B1, `(.L_x_288) ;  /* 0x0000006000017945 */ /* 0x000fe20003800000 */
[----:B------:R-:W-:-:S07]  /*c250*/  IMAD.MOV.U32 R15, RZ, RZ, -0x1 ;  /* 0xffffffffff0f7424 */ /* 0x000fce00078e00ff */
[----:B-----5:R-:W-:Y:S05]  /*c260*/  WARPSYNC.COLLECTIVE R15, `(.L_x_289) ;  /* 0x000000000f0c7348 */ /* 0x020fea0003c00000 */
[----:B------:R-:W-:Y:S02]  /*c270*/  ELECT P6, UR62, PT ;  /* 0x00000000003e782f */ /* 0x000fe400038c0000 */
[----:B------:R-:W-:Y:S01]  /*c280*/  MOV R14, UR62 ;  /* 0x0000003e000e7c02 */ /* 0x000fe20008000f00 */
[----:B-----5:R-:W-:Y:S10]  /*c290*/  ENDCOLLECTIVE ;  /* 0x000000000000791b */ /* 0x020ff40003800000 */
.L_x_289:
[----:B------:R-:W-:Y:S05]  /*c2a0*/  BSYNC B1 ;  /* 0x0000000000017941 */ /* 0x000fea0003800000 */
.L_x_288:
[----:B------:R-:W-:Y:S05]  /*c2b0*/  BRA `(.L_x_290) ;  /* 0xffffffec00ac7947 */ /* 0x000fea000383ffff */
.L_x_267:
[----:B-1----:R1:W2:Y:S02]  /*c2c0*/  SYNCS.PHASECHK.TRANS64.TRYWAIT P1, [R12+URZ+0x30], R5 ;  /* 0x000030050c0075a7 */ /* 0x0022a4000802017f */
[----:B--2---:R-:W-:Y:S05]  /*c2d0*/  @!P1 NANOSLEEP.SYNCS 0x989680 ;  /* 0x009896800000995d */ /* 0x004fea0003900000 */
[----:B------:R-:W2:Y:S02]  /*c2e0*/  @!P1 SYNCS.PHASECHK.TRANS64 P1, [R12+URZ+0x30], R5 ;  /* 0x000030050c0095a7 */ /* 0x000ea4000802007f */
[----:B--2---:R-:W-:Y:S05]  /*c2f0*/  @!P1 BRA `(.L_x_267) ;  /* 0xfffffffc00f09947 */ /* 0x004fea000383ffff */
[----:B------:R-:W-:Y:S05]  /*c300*/  BRA `(.L_x_291) ;  /* 0xffffffec00e47947 */ /* 0x000fea000383ffff */
.L_x_276:
[----:B------:R-:W-:Y:S01]  /*c310*/  BSSY B0, `(.L_x_292) ;  /* 0x0000006000007945 */ /* 0x000fe20003800000 */
[----:B------:R-:W-:-:S07]  /*c320*/  IMAD.MOV.U32 R15, RZ, RZ, -0x1 ;  /* 0xffffffffff0f7424 */ /* 0x000fce00078e00ff */
[----:B-----5:R-:W-:Y:S05]  /*c330*/  WARPSYNC.COLLECTIVE R15, `(.L_x_293) ;  /* 0x000000000f0c7348 */ /* 0x020fea0003c00000 */
[----:B------:R-:W-:Y:S02]  /*c340*/  ELECT P6, UR62, PT ;  /* 0x00000000003e782f */ /* 0x000fe400038c0000 */
[----:B------:R-:W-:Y:S01]  /*c350*/  MOV R14, UR62 ;  /* 0x0000003e000e7c02 */ /* 0x000fe20008000f00 */
[----:B-----5:R-:W-:Y:S10]  /*c360*/  ENDCOLLECTIVE ;  /* 0x000000000000791b */ /* 0x020ff40003800000 */
.L_x_293:
[----:B------:R-:W-:Y:S05]  /*c370*/  BSYNC B0 ;  /* 0x0000000000007941 */ /* 0x000fea0003800000 */
.L_x_292:
[----:B------:R-:W-:Y:S05]  /*c380*/  BRA `(.L_x_294) ;  /* 0xfffffff8005c7947 */ /* 0x000fea000383ffff */
.L_x_280:
[----:B0-----:R0:W1:Y:S02]  /*c390*/  SYNCS.PHASECHK.TRANS64.TRYWAIT P0, [R9+URZ], R4 ;  /* 0x00000004090075a7 */ /* 0x001064000800017f */
[----:B-1----:R-:W-:Y:S05]  /*c3a0*/  @!P0 NANOSLEEP.SYNCS 0x989680 ;  /* 0x009896800000895d */ /* 0x002fea0003900000 */
[----:B------:R-:W1:Y:S02]  /*c3b0*/  @!P0 SYNCS.PHASECHK.TRANS64 P0, [R9+URZ], R4 ;  /* 0x00000004090085a7 */ /* 0x000e64000800007f */
[----:B-1----:R-:W-:Y:S05]  /*c3c0*/  @!P0 BRA `(.L_x_280) ;  /* 0xfffffffc00f08947 */ /* 0x002fea000383ffff */
[----:B------:R-:W-:Y:S05]  /*c3d0*/  BRA `(.L_x_295) ;  /* 0xfffffff8009c7947 */ /* 0x000fea000383ffff */
.L_x_281:
[----:B0-----:R0:W1:Y:S02]  /*c3e0*/  SYNCS.PHASECHK.TRANS64.TRYWAIT P0, [R8+URZ], R5 ;  /* 0x00000005080075a7 */ /* 0x001064000800017f */
[----:B-1----:R-:W-:Y:S05]  /*c3f0*/  @!P0 NANOSLEEP.SYNCS 0x989680 ;  /* 0x009896800000895d */ /* 0x002fea0003900000 */
[----:B------:R-:W1:Y:S02]  /*c400*/  @!P0 SYNCS.PHASECHK.TRANS64 P0, [R8+URZ], R5 ;  /* 0x00000005080085a7 */ /* 0x000e64000800007f */
[----:B-1----:R-:W-:Y:S05]  /*c410*/  @!P0 BRA `(.L_x_281) ;  /* 0xfffffffc00f08947 */ /* 0x002fea000383ffff */
[----:B------:R-:W-:Y:S05]  /*c420*/  BRA `(.L_x_296) ;  /* 0xfffffff800ac7947 */ /* 0x000fea000383ffff */
.L_x_282:
[----:B0-----:R0:W1:Y:S02]  /*c430*/  SYNCS.PHASECHK.TRANS64.TRYWAIT P0, [R9+URZ], R4 ;  /* 0x00000004090075a7 */ /* 0x001064000800017f */
[----:B-1----:R-:W-:Y:S05]  /*c440*/  @!P0 NANOSLEEP.SYNCS 0x989680 ;  /* 0x009896800000895d */ /* 0x002fea0003900000 */
[----:B------:R-:W1:Y:S02]  /*c450*/  @!P0 SYNCS.PHASECHK.TRANS64 P0, [R9+URZ], R4 ;  /* 0x00000004090085a7 */ /* 0x000e64000800007f */
[----:B-1----:R-:W-:Y:S05]  /*c460*/  @!P0 BRA `(.L_x_282) ;  /* 0xfffffffc00f08947 */ /* 0x002fea000383ffff */
[----:B------:R-:W-:Y:S05]  /*c470*/  BRA `(.L_x_297) ;  /* 0xfffffff800bc7947 */ /* 0x000fea000383ffff */
.L_x_283:
[----:B0-----:R0:W1:Y:S02]  /*c480*/  SYNCS.PHASECHK.TRANS64.TRYWAIT P0, [R8+URZ], R5 ;  /* 0x00000005080075a7 */ /* 0x001064000800017f */
[----:B-1----:R-:W-:Y:S05]  /*c490*/  @!P0 NANOSLEEP.SYNCS 0x989680 ;  /* 0x009896800000895d */ /* 0x002fea0003900000 */
[----:B------:R-:W1:Y:S02]  /*c4a0*/  @!P0 SYNCS.PHASECHK.TRANS64 P0, [R8+URZ], R5 ;  /* 0x00000005080085a7 */ /* 0x000e64000800007f */
[----:B-1----:R-:W-:Y:S05]  /*c4b0*/  @!P0 BRA `(.L_x_283) ;  /* 0xfffffffc00f08947 */ /* 0x002fea000383ffff */
[----:B------:R-:W-:Y:S05]  /*c4c0*/  BRA `(.L_x_298) ;  /* 0xfffffff800cc7947 */ /* 0x000fea000383ffff */
.L_x_284:
[----:B-1----:R1:W2:Y:S02]  /*c4d0*/  SYNCS.PHASECHK.TRANS64.TRYWAIT P0, [R11+URZ], R6 ;  /* 0x000000060b0075a7 */ /* 0x0022a4000800017f */
[----:B--2---:R-:W-:Y:S05]  /*c4e0*/  @!P0 NANOSLEEP.SYNCS 0x989680 ;  /* 0x009896800000895d */ /* 0x004fea0003900000 */
[----:B------:R-:W2:Y:S02]  /*c4f0*/  @!P0 SYNCS.PHASECHK.TRANS64 P0, [R11+URZ], R6 ;  /* 0x000000060b0085a7 */ /* 0x000ea4000800007f */
[----:B--2---:R-:W-:Y:S05]  /*c500*/  @!P0 BRA `(.L_x_284) ;  /* 0xfffffffc00f08947 */ /* 0x004fea000383ffff */
[----:B------:R-:W-:Y:S05]  /*c510*/  BRA `(.L_x_299) ;  /* 0xfffffff800d47947 */ /* 0x000fea000383ffff */
.L_x_300:
[----:B------:R-:W-:-:S00]  /*c520*/  BRA `(.L_x_300) ;  /* 0xfffffffc00fc7947 */ /* 0x000fc0000383ffff */
[----:B------:R-:W-:-:S00]  /*c530*/  NOP ;  /* 0x0000000000007918 */ /* 0x000fc00000000000 */
        /* <DEDUP_REMOVED lines=12> */
.L_x_301:


//--------------------- .nv.global.init           --------------------------
	.section	.nv.global.init,"aw",@progbits
.nv.global.init:
	.type		$str$22,@object
	.size		$str$22,($str$23 - $str$22)
$str$22:
        /*0000*/ 	.byte	0x6b, 0x5f, 0x74, 0x69, 0x6c, 0x65, 0x5f, 0x63, 0x6f, 0x75, 0x6e, 0x74, 0x20, 0x3e, 0x3d, 0x20
        /*0010*/ 	.byte	0x31, 0x00
	.type		$str$23,@object
	.size		$str$23,(__unnamed_1 - $str$23)
$str$23:
        /*0012*/ 	.byte	0x2f, 0x74, 0x6d, 0x70, 0x2f, 0x63, 0x75, 0x74, 0x6c, 0x61, 0x73, 0x73, 0x5f, 0x73, 0x77, 0x65
        /*0022*/ 	.byte	0x65, 0x70, 0x5f, 0x73, 0x72, 0x63, 0x2f, 0x69, 0x6e, 0x63, 0x6c, 0x75, 0x64, 0x65, 0x2f, 0x63
        /*0032*/ 	.byte	0x75, 0x74, 0x6c, 0x61, 0x73, 0x73, 0x2f, 0x67, 0x65, 0x6d, 0x6d, 0x2f, 0x63, 0x6f, 0x6c, 0x6c
        /*0042*/ 	.byte	0x65, 0x63, 0x74, 0x69, 0x76, 0x65, 0x2f, 0x73, 0x6d, 0x39, 0x30, 0x5f, 0x6d, 0x6d, 0x61, 0x5f
        /*0052*/ 	.byte	0x74, 0x6d, 0x61, 0x5f, 0x67, 0x6d, 0x6d, 0x61, 0x5f, 0x73, 0x73, 0x5f, 0x77, 0x61, 0x72, 0x70
        /*0062*/ 	.byte	0x73, 0x70, 0x65, 0x63, 0x69, 0x61, 0x6c, 0x69, 0x7a, 0x65, 0x64, 0x2e, 0x68, 0x70, 0x70, 0x00
	.type		__unnamed_1,@object
	.size		__unnamed_1,(.L_0 - __unnamed_1)
__unnamed_1:
        /*0072*/ 	.byte	0x76, 0x6f, 0x69, 0x64, 0x20, 0x63, 0x75, 0x74, 0x6c, 0x61, 0x73, 0x73, 0x3a, 0x3a, 0x67, 0x65
        /* <DEDUP_REMOVED lines=180> */
        /*0bc2*/ 	.byte	0x3a, 0x69, 0x64, 0x65, 0x6e, 0x74, 0x69, 0x74, 0x79, 0x5d, 0x00
.L_0:


//--------------------- .nv.shared._ZN7cutlass13device_kernelINS_4gemm6kernel13GemmUniversalIN4cute5tupleIJiiiiEEENS1_10collective13CollectiveMmaINS1_34MainloopSm90TmaGmmaWarpSpecializedILi6ENS5_IJNS4_1CILi2EEENSA_ILi1EEESC_EEENS1_32KernelTmaWarpSpecializedPingpongEEENS5_IJNSA_ILi64EEENSA_ILi224EEESG_EEENS_10bfloat16_tENS5_IJlSC_lEEESJ_SK_NS4_8TiledMMAINS4_8MMA_AtomIJNS4_4SM904GMMA27MMA_64x32x16_F32BF16BF16_SSILNSO_5MajorE0ELSQ_0ELNSO_7ScaleInE1ELSR_1EEEEEENS4_6LayoutINS5_IJSC_SC_SC_EEENS5_IJNSA_ILi0EEESW_SW_EEEEENS5_IJNS4_10UnderscoreESZ_SZ_EEEEENS4_13SM90_TMA_LOADENS4_14ComposedLayoutINS4_7SwizzleILi3ELi4ELi3EEENS4_18smem_ptr_flag_bitsILi16EEENSU_INS5_IJNSA_ILi8EEESG_EEENS5_IJSG_SC_EEEEEEEvNS4_8identityENS4_23SM90_TMA_LOAD_MULTICASTES1C_vS1D_EENS_8epilogue10collective6detail29Sm90TmaWarpSpecializedAdapterINS1H_15DefaultEpilogueISJ_SK_SK_NS1G_6thread17LinearCombinationISJ_Li1EffLNS1L_9ScaleType4KindE0ELNS_15FloatRoundStyleE2ESJ_EENS1_15EpilogueDefaultEEEEEvvEEEEvNT_6ParamsE --------------------------
	.section	.nv.shared._ZN7cutlass13device_kernelINS_4gemm6kernel13GemmUniversalIN4cute5tupleIJiiiiEEENS1_10collective13CollectiveMmaINS1_34MainloopSm90TmaGmmaWarpSpecializedILi6ENS5_IJNS4_1CILi2EEENSA_ILi1EEESC_EEENS1_32KernelTmaWarpSpecializedPingpongEEENS5_IJNSA_ILi64EEENSA_ILi224EEESG_EEENS_10bfloat16_tENS5_IJlSC_lEEESJ_SK_NS4_8TiledMMAINS4_8MMA_AtomIJNS4_4SM904GMMA27MMA_64x32x16_F32BF16BF16_SSILNSO_5MajorE0ELSQ_0ELNSO_7ScaleInE1ELSR_1EEEEEENS4_6LayoutINS5_IJSC_SC_SC_EEENS5_IJNSA_ILi0EEESW_SW_EEEEENS5_IJNS4_10UnderscoreESZ_SZ_EEEEENS4_13SM90_TMA_LOADENS4_14ComposedLayoutINS4_7SwizzleILi3ELi4ELi3EEENS4_18smem_ptr_flag_bitsILi16EEENSU_INS5_IJNSA_ILi8EEESG_EEENS5_IJSG_SC_EEEEEEEvNS4_8identityENS4_23SM90_TMA_LOAD_MULTICASTES1C_vS1D_EENS_8epilogue10collective6detail29Sm90TmaWarpSpecializedAdapterINS1H_15DefaultEpilogueISJ_SK_SK_NS1G_6thread17LinearCombinationISJ_Li1EffLNS1L_9ScaleType4KindE0ELNS_15FloatRoundStyleE2ESJ_EENS1_15EpilogueDefaultEEEEEvvEEEEvNT_6ParamsE,"aw",@nobits
	.sectionflags	@""
	.align	16
	.zero		1024


//--------------------- .nv.shared.reserved.0     --------------------------
	.section	.nv.shared.reserved.0,"aw",@nobits
	.weak		__nv_reservedSMEM_offset_0_alias
	.size		__nv_reservedSMEM_offset_0_alias, 0, 0
	.other		__nv_reservedSMEM_offset_0_alias,@"STO_CUDA_RESERVED_SHARED STV_DEFAULT"
__nv_reservedSMEM_offset_0_alias:
	.zero		0


//--------------------- .nv.global                --------------------------
	.section	.nv.global,"aw",@nobits
.nv.global:
	.type		_ZN40_INTERNAL_c10f1022_4_k_cu_155dde0c_145784cute1_E,@object
	.size		_ZN40_INTERNAL_c10f1022_4_k_cu_155dde0c_145784cute1_E,(_ZN40_INTERNAL_c10f1022_4_k_cu_155dde0c_145784cuda3std3__45__cpo6cbeginE - _ZN40_INTERNAL_c10f1022_4_k_cu_155dde0c_145784cute1_E)
_ZN40_INTERNAL_c10f1022_4_k_cu_155dde0c_145784cute1_E:
	.zero		1
	.type		_ZN40_INTERNAL_c10f1022_4_k_cu_155dde0c_145784cuda3std3__45__cpo6cbeginE,@object
	.size		_ZN40_INTERNAL_c10f1022_4_k_cu_155dde0c_145784cuda3std3__45__cpo6cbeginE,(_ZN40_INTERNAL_c10f1022_4_k_cu_155dde0c_145784cuda3std3__48in_placeE - _ZN40_INTERNAL_c10f1022_4_k_cu_155dde0c_145784cuda3std3__45__cpo6cbeginE)
_ZN40_INTERNAL_c10f1022_4_k_cu_155dde0c_145784cuda3std3__45__cpo6cbeginE:
	.zero		1
	.type		_ZN40_INTERNAL_c10f1022_4_k_cu_155dde0c_145784cuda3std3__48in_placeE,@object
	.size		_ZN40_INTERNAL_c10f1022_4_k_cu_155dde0c_145784cuda3std3__48in_placeE,(_ZN40_INTERNAL_c10f1022_4_k_cu_155dde0c_145784cuda3std6ranges3__45__cpo9iter_moveE - _ZN40_INTERNAL_c10f1022_4_k_cu_155dde0c_145784cuda3std3__48in_placeE)
_ZN40_INTERNAL_c10f1022_4_k_cu_155dde0c_145784cuda3std3__48in_placeE:
	.zero		1
	.type		_ZN40_INTERNAL_c10f1022_4_k_cu_155dde0c_145784cuda3std6ranges3__45__cpo9iter_moveE,@object
	.size		_ZN40_INTERNAL_c10f1022_4_k_cu_155dde0c_145784cuda3std6ranges3__45__cpo9iter_moveE,(_ZN40_INTERNAL_c10f1022_4_k_cu_155dde0c_145784cuda3std3__45__cpo5beginE - _ZN40_INTERNAL_c10f1022_4_k_cu_155dde0c_145784cuda3std6ranges3__45__cpo9iter_moveE)
_ZN40_INTERNAL_c10f1022_4_k_cu_155dde0c_145784cuda3std6ranges3__45__cpo9iter_moveE:
	.zero		1
	.type		_ZN40_INTERNAL_c10f1022_4_k_cu_155dde0c_145784cuda3std3__45__cpo5beginE,@object
	.size		_ZN40_INTERNAL_c10f1022_4_k_cu_155dde0c_145784cuda3std3__45__cpo5beginE,(_ZN40_INTERNAL_c10f1022_4_k_cu_155dde0c_145784cuda3std3__442_GLOBAL__N__c10f1022_4_k_cu_155dde0c_145786ignoreE - _ZN40_INTERNAL_c10f1022_4_k_cu_155dde0c_145784cuda3std3__45__cpo5beginE)
_ZN40_INTERNAL_c10f1022_4_k_cu_155dde0c_145784cuda3std3__45__cpo5beginE:
	.zero		1
	.type		_ZN40_INTERNAL_c10f1022_4_k_cu_155dde0c_145784cuda3std3__442_GLOBAL__N__c10f1022_4_k_cu_155dde0c_145786ignoreE,@object
	.size		_ZN40_INTERNAL_c10f1022_4_k_cu_155dde0c_145784cuda3std3__442_GLOBAL__N__c10f1022_4_k_cu_155dde0c_145786ignoreE,(_ZN40_INTERNAL_c10f1022_4_k_cu_155dde0c_145784cute7productE - _ZN40_INTERNAL_c10f1022_4_k_cu_155dde0c_145784cuda3std3__442_GLOBAL__N__c10f1022_4_k_cu_155dde0c_145786ignoreE)
_ZN40_INTERNAL_c10f1022_4_k_cu_155dde0c_145784cuda3std3__442_GLOBAL__N__c10f1022_4_k_cu_155dde0c_145786ignoreE:
	.zero		1
	.type		_ZN40_INTERNAL_c10f1022_4_k_cu_155dde0c_145784cute7productE,@object
	.size		_ZN40_INTERNAL_c10f1022_4_k_cu_155dde0c_145784cute7productE,(_ZN40_INTERNAL_c10f1022_4_k_cu_155dde0c_145784cuda3std3__45__cpo3endE - _ZN40_INTERNAL_c10f1022_4_k_cu_155dde0c_145784cute7productE)
_ZN40_INTERNAL_c10f1022_4_k_cu_155dde0c_145784cute7productE:
	.zero		1
	.type		_ZN40_INTERNAL_c10f1022_4_k_cu_155dde0c_145784cuda3std3__45__cpo3endE,@object
	.size		_ZN40_INTERNAL_c10f1022_4_k_cu_155dde0c_145784cuda3std3__45__cpo3endE,(_ZN40_INTERNAL_c10f1022_4_k_cu_155dde0c_145784cuda3std3__419piecewise_constructE - _ZN40_INTERNAL_c10f1022_4_k_cu_155dde0c_145784cuda3std3__45__cpo3endE)
_ZN40_INTERNAL_c10f1022_4_k_cu_155dde0c_145784cuda3std3__45__cpo3endE:
	.zero		1
	.type		_ZN40_INTERNAL_c10f1022_4_k_cu_155dde0c_145784cuda3std3__419piecewise_constructE,@object
	.size		_ZN40_INTERNAL_c10f1022_4_k_cu_155dde0c_145784cuda3std3__419piecewise_constructE,(_ZN40_INTERNAL_c10f1022_4_k_cu_155dde0c_145784cuda3std3__45__cpo4cendE - _ZN40_INTERNAL_c10f1022_4_k_cu_155dde0c_145784cuda3std3__419piecewise_constructE)
_ZN40_INTERNAL_c10f1022_4_k_cu_155dde0c_145784cuda3std3__419piecewise_constructE:
	.zero		1
	.type		_ZN40_INTERNAL_c10f1022_4_k_cu_155dde0c_145784cuda3std3__45__cpo4cendE,@object
	.size		_ZN40_INTERNAL_c10f1022_4_k_cu_155dde0c_145784cuda3std3__45__cpo4cendE,(_ZN40_INTERNAL_c10f1022_4_k_cu_155dde0c_145784cuda3std6ranges3__45__cpo4swapE - _ZN40_INTERNAL_c10f1022_4_k_cu_155dde0c_145784cuda3std3__45__cpo4cendE)
_ZN40_INTERNAL_c10f1022_4_k_cu_155dde0c_145784cuda3std3__45__cpo4cendE:
	.zero		1
	.type		_ZN40_INTERNAL_c10f1022_4_k_cu_155dde0c_145784cuda3std6ranges3__45__cpo4swapE,@object
	.size		_ZN40_INTERNAL_c10f1022_4_k_cu_155dde0c_145784cuda3std6ranges3__45__cpo4swapE,(.L_8 - _ZN40_INTERNAL_c10f1022_4_k_cu_155dde0c_145784cuda3std6ranges3__45__cpo4swapE)
_ZN40_INTERNAL_c10f1022_4_k_cu_155dde0c_145784cuda3std6ranges3__45__cpo4swapE:
	.zero		1
.L_8:


//--------------------- .nv.constant0._ZN7cutlass13device_kernelINS_4gemm6kernel13GemmUniversalIN4cute5tupleIJiiiiEEENS1_10collective13CollectiveMmaINS1_34MainloopSm90TmaGmmaWarpSpecializedILi6ENS5_IJNS4_1CILi2EEENSA_ILi1EEESC_EEENS1_32KernelTmaWarpSpecializedPingpongEEENS5_IJNSA_ILi64EEENSA_ILi224EEESG_EEENS_10bfloat16_tENS5_IJlSC_lEEESJ_SK_NS4_8TiledMMAINS4_8MMA_AtomIJNS4_4SM904GMMA27MMA_64x32x16_F32BF16BF16_SSILNSO_5MajorE0ELSQ_0ELNSO_7ScaleInE1ELSR_1EEEEEENS4_6LayoutINS5_IJSC_SC_SC_EEENS5_IJNSA_ILi0EEESW_SW_EEEEENS5_IJNS4_10UnderscoreESZ_SZ_EEEEENS4_13SM90_TMA_LOADENS4_14ComposedLayoutINS4_7SwizzleILi3ELi4ELi3EEENS4_18smem_ptr_flag_bitsILi16EEENSU_INS5_IJNSA_ILi8EEESG_EEENS5_IJSG_SC_EEEEEEEvNS4_8identityENS4_23SM90_TMA_LOAD_MULTICASTES1C_vS1D_EENS_8epilogue10collective6detail29Sm90TmaWarpSpecializedAdapterINS1H_15DefaultEpilogueISJ_SK_SK_NS1G_6thread17LinearCombinationISJ_Li1EffLNS1L_9ScaleType4KindE0ELNS_15FloatRoundStyleE2ESJ_EENS1_15EpilogueDefaultEEEEEvvEEEEvNT_6ParamsE --------------------------
	.section	.nv.constant0._ZN7cutlass13device_kernelINS_4gemm6kernel13GemmUniversalIN4cute5tupleIJiiiiEEENS1_10collective13CollectiveMmaINS1_34MainloopSm90TmaGmmaWarpSpecializedILi6ENS5_IJNS4_1CILi2EEENSA_ILi1EEESC_EEENS1_32KernelTmaWarpSpecializedPingpongEEENS5_IJNSA_ILi64EEENSA_ILi224EEESG_EEENS_10bfloat16_tENS5_IJlSC_lEEESJ_SK_NS4_8TiledMMAINS4_8MMA_AtomIJNS4_4SM904GMMA27MMA_64x32x16_F32BF16BF16_SSILNSO_5MajorE0ELSQ_0ELNSO_7ScaleInE1ELSR_1EEEEEENS4_6LayoutINS5_IJSC_SC_SC_EEENS5_IJNSA_ILi0EEESW_SW_EEEEENS5_IJNS4_10UnderscoreESZ_SZ_EEEEENS4_13SM90_TMA_LOADENS4_14ComposedLayoutINS4_7SwizzleILi3ELi4ELi3EEENS4_18smem_ptr_flag_bitsILi16EEENSU_INS5_IJNSA_ILi8EEESG_EEENS5_IJSG_SC_EEEEEEEvNS4_8identityENS4_23SM90_TMA_LOAD_MULTICASTES1C_vS1D_EENS_8epilogue10collective6detail29Sm90TmaWarpSpecializedAdapterINS1H_15DefaultEpilogueISJ_SK_SK_NS1G_6thread17LinearCombinationISJ_Li1EffLNS1L_9ScaleType4KindE0ELNS_15FloatRoundStyleE2ESJ_EENS1_15EpilogueDefaultEEEEEvvEEEEvNT_6ParamsE,"a",@progbits
	.sectionflags	@""
	.align	4
.nv.constant0._ZN7cutlass13device_kernelINS_4gemm6kernel13GemmUniversalIN4cute5tupleIJiiiiEEENS1_10collective13CollectiveMmaINS1_34MainloopSm90TmaGmmaWarpSpecializedILi6ENS5_IJNS4_1CILi2EEENSA_ILi1EEESC_EEENS1_32KernelTmaWarpSpecializedPingpongEEENS5_IJNSA_ILi64EEENSA_ILi224EEESG_EEENS_10bfloat16_tENS5_IJlSC_lEEESJ_SK_NS4_8TiledMMAINS4_8MMA_AtomIJNS4_4SM904GMMA27MMA_64x32x16_F32BF16BF16_SSILNSO_5MajorE0ELSQ_0ELNSO_7ScaleInE1ELSR_1EEEEEENS4_6LayoutINS5_IJSC_SC_SC_EEENS5_IJNSA_ILi0EEESW_SW_EEEEENS5_IJNS4_10UnderscoreESZ_SZ_EEEEENS4_13SM90_TMA_LOADENS4_14ComposedLayoutINS4_7SwizzleILi3ELi4ELi3EEENS4_18smem_ptr_flag_bitsILi16EEENSU_INS5_IJNSA_ILi8EEESG_EEENS5_IJSG_SC_EEEEEEEvNS4_8identityENS4_23SM90_TMA_LOAD_MULTICASTES1C_vS1D_EENS_8epilogue10collective6detail29Sm90TmaWarpSpecializedAdapterINS1H_15DefaultEpilogueISJ_SK_SK_NS1G_6thread17LinearCombinationISJ_Li1EffLNS1L_9ScaleType4KindE0ELNS_15FloatRoundStyleE2ESJ_EENS1_15EpilogueDefaultEEEEEvvEEEEvNT_6ParamsE:
	.zero		1664


//--------------------- SYMBOLS --------------------------

	.type		.nv.reservedSmem.offset0,@object
	.size		.nv.reservedSmem.offset0,0x4
	.type		__assertfail,@function
